//
// Generated by NVIDIA NVVM Compiler
//
// Compiler Build ID: CL-36424714
// Cuda compilation tools, release 13.0, V13.0.88
// Based on NVVM 20.0.0
//

.version 9.0
.target sm_100
.address_size 64

	// .globl	_Z12add_matricesPiS_S_
.extern .func  (.param .b32 func_retval0) vprintf
(
	.param .b64 vprintf_param_0,
	.param .b64 vprintf_param_1
)
;
.global .align 1 .b8 $str[4] = {37, 100, 32};

.visible .entry _Z12add_matricesPiS_S_(
	.param .u64 .ptr .align 1 _Z12add_matricesPiS_S__param_0,
	.param .u64 .ptr .align 1 _Z12add_matricesPiS_S__param_1,
	.param .u64 .ptr .align 1 _Z12add_matricesPiS_S__param_2
)
{
	.local .align 16 .b8 	__local_depot0[144];
	.reg .b64 	%SP;
	.reg .b64 	%SPL;
	.reg .pred 	%p<48>;
	.reg .b32 	%r<420>;
	.reg .b64 	%rd<43>;

	mov.u64 	%SPL, __local_depot0;
	cvta.local.u64 	%SP, %SPL;
	ld.param.u64 	%rd12, [_Z12add_matricesPiS_S__param_0];
	ld.param.u64 	%rd13, [_Z12add_matricesPiS_S__param_1];
	add.u64 	%rd1, %SPL, 0;
	mov.u32 	%r176, %ntid.x;
	mov.u32 	%r177, %ctaid.x;
	mov.u32 	%r178, %tid.x;
	mad.lo.s32 	%r1, %r176, %r177, %r178;
	mov.u32 	%r179, %ntid.y;
	mov.u32 	%r180, %ctaid.y;
	mov.u32 	%r181, %tid.y;
	mad.lo.s32 	%r2, %r179, %r180, %r181;
	setp.gt.u32 	%p1, %r2, 9;
	setp.gt.s32 	%p2, %r1, 9;
	or.pred  	%p3, %p1, %p2;
	@%p3 bra 	$L__BB0_49;
	mad.lo.s32 	%r3, %r2, 10, %r1;
	setp.lt.u32 	%p4, %r2, 2;
	setp.lt.s32 	%p5, %r1, 2;
	or.pred  	%p6, %p4, %p5;
	setp.gt.u32 	%p7, %r2, 7;
	or.pred  	%p8, %p6, %p7;
	setp.gt.s32 	%p9, %r1, 7;
	or.pred  	%p10, %p9, %p8;
	@%p10 bra 	$L__BB0_49;
	cvta.to.global.u64 	%rd2, %rd12;
	add.s32 	%r4, %r3, -2;
	add.s64 	%rd3, %rd1, 8;
	cvta.to.global.u64 	%rd4, %rd13;
	mov.b32 	%r363, 0;
	mov.u32 	%r385, %r363;
$L__BB0_3:
	mul.wide.u32 	%rd16, %r363, 4;
	add.s64 	%rd17, %rd4, %rd16;
	ld.global.u32 	%r7, [%rd17];
	setp.lt.s32 	%p11, %r7, 1;
	@%p11 bra 	$L__BB0_43;
	setp.gt.u32 	%p12, %r363, 4;
	add.s32 	%r183, %r3, %r363;
	mul.wide.u32 	%rd18, %r183, 4;
	add.s64 	%rd5, %rd2, %rd18;
	@%p12 bra 	$L__BB0_12;
	and.b32  	%r8, %r7, 3;
	setp.lt.u32 	%p36, %r7, 4;
	mov.u32 	%r367, %r385;
	@%p36 bra 	$L__BB0_8;
	and.b32  	%r9, %r7, 2147483644;
	ld.global.u32 	%r10, [%rd5+-88];
	mov.b32 	%r366, 0;
	mov.u32 	%r367, %r385;
$L__BB0_7:
	mul.wide.s32 	%rd32, %r367, 4;
	add.s64 	%rd33, %rd1, %rd32;
	st.local.u32 	[%rd33], %r10;
	st.local.u32 	[%rd33+4], %r10;
	st.local.u32 	[%rd33+8], %r10;
	st.local.u32 	[%rd33+12], %r10;
	add.s32 	%r367, %r367, 4;
	add.s32 	%r366, %r366, 4;
	setp.ne.s32 	%p37, %r366, %r9;
	@%p37 bra 	$L__BB0_7;
$L__BB0_8:
	setp.eq.s32 	%p38, %r8, 0;
	mov.u32 	%r385, %r367;
	@%p38 bra 	$L__BB0_43;
	ld.global.u32 	%r17, [%rd5+-88];
	mul.wide.s32 	%rd34, %r367, 4;
	add.s64 	%rd6, %rd1, %rd34;
	st.local.u32 	[%rd6], %r17;
	add.s32 	%r385, %r367, 1;
	setp.eq.s32 	%p39, %r8, 1;
	@%p39 bra 	$L__BB0_43;
	st.local.u32 	[%rd6+4], %r17;
	add.s32 	%r385, %r367, 2;
	setp.eq.s32 	%p40, %r8, 2;
	@%p40 bra 	$L__BB0_43;
	st.local.u32 	[%rd6+8], %r17;
	add.s32 	%r385, %r367, 3;
	bra.uni 	$L__BB0_43;
$L__BB0_12:
	setp.gt.u32 	%p13, %r363, 9;
	@%p13 bra 	$L__BB0_20;
	and.b32  	%r21, %r7, 3;
	setp.lt.u32 	%p31, %r7, 4;
	mov.u32 	%r371, %r385;
	@%p31 bra 	$L__BB0_16;
	and.b32  	%r22, %r7, 2147483644;
	ld.global.u32 	%r23, [%rd5+-68];
	mov.b32 	%r370, 0;
	mov.u32 	%r371, %r385;
$L__BB0_15:
	mul.wide.s32 	%rd29, %r371, 4;
	add.s64 	%rd30, %rd1, %rd29;
	st.local.u32 	[%rd30], %r23;
	st.local.u32 	[%rd30+4], %r23;
	st.local.u32 	[%rd30+8], %r23;
	st.local.u32 	[%rd30+12], %r23;
	add.s32 	%r371, %r371, 4;
	add.s32 	%r370, %r370, 4;
	setp.ne.s32 	%p32, %r370, %r22;
	@%p32 bra 	$L__BB0_15;
$L__BB0_16:
	setp.eq.s32 	%p33, %r21, 0;
	mov.u32 	%r385, %r371;
	@%p33 bra 	$L__BB0_43;
	ld.global.u32 	%r30, [%rd5+-68];
	mul.wide.s32 	%rd31, %r371, 4;
	add.s64 	%rd7, %rd1, %rd31;
	st.local.u32 	[%rd7], %r30;
	add.s32 	%r385, %r371, 1;
	setp.eq.s32 	%p34, %r21, 1;
	@%p34 bra 	$L__BB0_43;
	st.local.u32 	[%rd7+4], %r30;
	add.s32 	%r385, %r371, 2;
	setp.eq.s32 	%p35, %r21, 2;
	@%p35 bra 	$L__BB0_43;
	st.local.u32 	[%rd7+8], %r30;
	add.s32 	%r385, %r371, 3;
	bra.uni 	$L__BB0_43;
$L__BB0_20:
	add.s32 	%r184, %r4, %r363;
	mul.wide.s32 	%rd19, %r184, 4;
	add.s64 	%rd8, %rd2, %rd19;
	setp.gt.u32 	%p14, %r363, 14;
	@%p14 bra 	$L__BB0_28;
	and.b32  	%r34, %r7, 3;
	setp.lt.u32 	%p26, %r7, 4;
	mov.u32 	%r375, %r385;
	@%p26 bra 	$L__BB0_24;
	and.b32  	%r35, %r7, 2147483644;
	ld.global.u32 	%r36, [%rd8+-40];
	mov.b32 	%r374, 0;
	mov.u32 	%r375, %r385;
$L__BB0_23:
	mul.wide.s32 	%rd26, %r375, 4;
	add.s64 	%rd27, %rd1, %rd26;
	st.local.u32 	[%rd27], %r36;
	st.local.u32 	[%rd27+4], %r36;
	st.local.u32 	[%rd27+8], %r36;
	st.local.u32 	[%rd27+12], %r36;
	add.s32 	%r375, %r375, 4;
	add.s32 	%r374, %r374, 4;
	setp.ne.s32 	%p27, %r374, %r35;
	@%p27 bra 	$L__BB0_23;
$L__BB0_24:
	setp.eq.s32 	%p28, %r34, 0;
	mov.u32 	%r385, %r375;
	@%p28 bra 	$L__BB0_43;
	ld.global.u32 	%r43, [%rd8+-40];
	mul.wide.s32 	%rd28, %r375, 4;
	add.s64 	%rd9, %rd1, %rd28;
	st.local.u32 	[%rd9], %r43;
	add.s32 	%r385, %r375, 1;
	setp.eq.s32 	%p29, %r34, 1;
	@%p29 bra 	$L__BB0_43;
	st.local.u32 	[%rd9+4], %r43;
	add.s32 	%r385, %r375, 2;
	setp.eq.s32 	%p30, %r34, 2;
	@%p30 bra 	$L__BB0_43;
	st.local.u32 	[%rd9+8], %r43;
	add.s32 	%r385, %r375, 3;
	bra.uni 	$L__BB0_43;
$L__BB0_28:
	setp.gt.u32 	%p15, %r363, 19;
	@%p15 bra 	$L__BB0_36;
	and.b32  	%r47, %r7, 3;
	setp.lt.u32 	%p21, %r7, 4;
	mov.u32 	%r379, %r385;
	@%p21 bra 	$L__BB0_32;
	and.b32  	%r48, %r7, 2147483644;
	ld.global.u32 	%r49, [%rd8+-20];
	mov.b32 	%r378, 0;
	mov.u32 	%r379, %r385;
$L__BB0_31:
	mul.wide.s32 	%rd23, %r379, 4;
	add.s64 	%rd24, %rd1, %rd23;
	st.local.u32 	[%rd24], %r49;
	st.local.u32 	[%rd24+4], %r49;
	st.local.u32 	[%rd24+8], %r49;
	st.local.u32 	[%rd24+12], %r49;
	add.s32 	%r379, %r379, 4;
	add.s32 	%r378, %r378, 4;
	setp.ne.s32 	%p22, %r378, %r48;
	@%p22 bra 	$L__BB0_31;
$L__BB0_32:
	setp.eq.s32 	%p23, %r47, 0;
	mov.u32 	%r385, %r379;
	@%p23 bra 	$L__BB0_43;
	ld.global.u32 	%r56, [%rd8+-20];
	mul.wide.s32 	%rd25, %r379, 4;
	add.s64 	%rd10, %rd1, %rd25;
	st.local.u32 	[%rd10], %r56;
	add.s32 	%r385, %r379, 1;
	setp.eq.s32 	%p24, %r47, 1;
	@%p24 bra 	$L__BB0_43;
	st.local.u32 	[%rd10+4], %r56;
	add.s32 	%r385, %r379, 2;
	setp.eq.s32 	%p25, %r47, 2;
	@%p25 bra 	$L__BB0_43;
	st.local.u32 	[%rd10+8], %r56;
	add.s32 	%r385, %r379, 3;
	bra.uni 	$L__BB0_43;
$L__BB0_36:
	and.b32  	%r60, %r7, 3;
	setp.lt.u32 	%p16, %r7, 4;
	mov.u32 	%r383, %r385;
	@%p16 bra 	$L__BB0_39;
	ld.global.u32 	%r61, [%rd8];
	and.b32  	%r186, %r7, 2147483644;
	neg.s32 	%r381, %r186;
	mov.u32 	%r383, %r385;
$L__BB0_38:
	mul.wide.s32 	%rd20, %r383, 4;
	add.s64 	%rd21, %rd3, %rd20;
	st.local.u32 	[%rd21+-8], %r61;
	st.local.u32 	[%rd21+-4], %r61;
	st.local.u32 	[%rd21], %r61;
	st.local.u32 	[%rd21+4], %r61;
	add.s32 	%r383, %r383, 4;
	add.s32 	%r381, %r381, 4;
	setp.ne.s32 	%p17, %r381, 0;
	@%p17 bra 	$L__BB0_38;
$L__BB0_39:
	setp.eq.s32 	%p18, %r60, 0;
	mov.u32 	%r385, %r383;
	@%p18 bra 	$L__BB0_43;
	ld.global.u32 	%r69, [%rd8];
	mul.wide.s32 	%rd22, %r383, 4;
	add.s64 	%rd11, %rd1, %rd22;
	st.local.u32 	[%rd11], %r69;
	add.s32 	%r385, %r383, 1;
	setp.eq.s32 	%p19, %r60, 1;
	@%p19 bra 	$L__BB0_43;
	st.local.u32 	[%rd11+4], %r69;
	add.s32 	%r385, %r383, 2;
	setp.eq.s32 	%p20, %r60, 2;
	@%p20 bra 	$L__BB0_43;
	st.local.u32 	[%rd11+8], %r69;
	add.s32 	%r385, %r383, 3;
$L__BB0_43:
	add.s32 	%r363, %r363, 1;
	setp.ne.s32 	%p41, %r363, 25;
	@%p41 bra 	$L__BB0_3;
	ld.local.v4.u32 	{%r418, %r417, %r416, %r415}, [%rd1];
	ld.local.v4.u32 	{%r414, %r413, %r412, %r411}, [%rd1+16];
	ld.local.v4.u32 	{%r410, %r409, %r408, %r407}, [%rd1+32];
	ld.local.v4.u32 	{%r406, %r405, %r404, %r403}, [%rd1+48];
	ld.local.v4.u32 	{%r402, %r401, %r400, %r399}, [%rd1+64];
	ld.local.v4.u32 	{%r398, %r397, %r396, %r395}, [%rd1+80];
	ld.local.v4.u32 	{%r394, %r393, %r392, %r391}, [%rd1+96];
	ld.local.v4.u32 	{%r390, %r389, %r388, %r387}, [%rd1+112];
	ld.local.u32 	%r386, [%rd1+128];
	mov.b32 	%r419, 0;
$L__BB0_45:
	max.s32 	%r196, %r418, %r417;
	min.s32 	%r197, %r418, %r417;
	min.s32 	%r198, %r196, %r416;
	max.s32 	%r199, %r196, %r416;
	min.s32 	%r200, %r199, %r415;
	max.s32 	%r201, %r199, %r415;
	min.s32 	%r202, %r201, %r414;
	max.s32 	%r203, %r201, %r414;
	min.s32 	%r204, %r203, %r413;
	max.s32 	%r205, %r203, %r413;
	min.s32 	%r206, %r205, %r412;
	max.s32 	%r207, %r205, %r412;
	min.s32 	%r208, %r207, %r411;
	max.s32 	%r209, %r207, %r411;
	min.s32 	%r210, %r209, %r410;
	max.s32 	%r211, %r209, %r410;
	min.s32 	%r212, %r211, %r409;
	max.s32 	%r213, %r211, %r409;
	min.s32 	%r214, %r213, %r408;
	max.s32 	%r215, %r213, %r408;
	min.s32 	%r216, %r215, %r407;
	max.s32 	%r217, %r215, %r407;
	min.s32 	%r218, %r217, %r406;
	max.s32 	%r219, %r217, %r406;
	min.s32 	%r220, %r219, %r405;
	max.s32 	%r221, %r219, %r405;
	min.s32 	%r222, %r221, %r404;
	max.s32 	%r223, %r221, %r404;
	min.s32 	%r224, %r223, %r403;
	max.s32 	%r225, %r223, %r403;
	min.s32 	%r226, %r225, %r402;
	max.s32 	%r227, %r225, %r402;
	min.s32 	%r228, %r227, %r401;
	max.s32 	%r229, %r227, %r401;
	min.s32 	%r230, %r229, %r400;
	max.s32 	%r231, %r229, %r400;
	min.s32 	%r232, %r231, %r399;
	max.s32 	%r233, %r231, %r399;
	min.s32 	%r234, %r233, %r398;
	max.s32 	%r235, %r233, %r398;
	min.s32 	%r236, %r235, %r397;
	max.s32 	%r237, %r235, %r397;
	min.s32 	%r238, %r237, %r396;
	max.s32 	%r239, %r237, %r396;
	min.s32 	%r240, %r239, %r395;
	max.s32 	%r241, %r239, %r395;
	min.s32 	%r242, %r241, %r394;
	max.s32 	%r243, %r241, %r394;
	min.s32 	%r244, %r243, %r393;
	max.s32 	%r245, %r243, %r393;
	min.s32 	%r246, %r245, %r392;
	max.s32 	%r247, %r245, %r392;
	min.s32 	%r248, %r247, %r391;
	max.s32 	%r249, %r247, %r391;
	min.s32 	%r250, %r249, %r390;
	max.s32 	%r251, %r249, %r390;
	min.s32 	%r252, %r251, %r389;
	max.s32 	%r253, %r251, %r389;
	min.s32 	%r254, %r253, %r388;
	max.s32 	%r255, %r253, %r388;
	min.s32 	%r256, %r255, %r387;
	max.s32 	%r257, %r255, %r387;
	max.s32 	%r258, %r257, %r386;
	min.s32 	%r259, %r257, %r386;
	setp.lt.s32 	%p42, %r416, %r197;
	selp.b32 	%r260, %r197, %r198, %p42;
	selp.b32 	%r418, %r198, %r197, %p42;
	max.s32 	%r261, %r260, %r200;
	min.s32 	%r417, %r260, %r200;
	min.s32 	%r416, %r261, %r202;
	max.s32 	%r262, %r261, %r202;
	min.s32 	%r415, %r262, %r204;
	max.s32 	%r263, %r262, %r204;
	min.s32 	%r414, %r263, %r206;
	max.s32 	%r264, %r263, %r206;
	min.s32 	%r413, %r264, %r208;
	max.s32 	%r265, %r264, %r208;
	min.s32 	%r412, %r265, %r210;
	max.s32 	%r266, %r265, %r210;
	min.s32 	%r411, %r266, %r212;
	max.s32 	%r267, %r266, %r212;
	min.s32 	%r410, %r267, %r214;
	max.s32 	%r268, %r267, %r214;
	min.s32 	%r409, %r268, %r216;
	max.s32 	%r269, %r268, %r216;
	min.s32 	%r408, %r269, %r218;
	max.s32 	%r270, %r269, %r218;
	min.s32 	%r407, %r270, %r220;
	max.s32 	%r271, %r270, %r220;
	min.s32 	%r406, %r271, %r222;
	max.s32 	%r272, %r271, %r222;
	min.s32 	%r405, %r272, %r224;
	max.s32 	%r273, %r272, %r224;
	min.s32 	%r404, %r273, %r226;
	max.s32 	%r274, %r273, %r226;
	min.s32 	%r403, %r274, %r228;
	max.s32 	%r275, %r274, %r228;
	min.s32 	%r402, %r275, %r230;
	max.s32 	%r276, %r275, %r230;
	min.s32 	%r401, %r276, %r232;
	max.s32 	%r277, %r276, %r232;
	min.s32 	%r400, %r277, %r234;
	max.s32 	%r278, %r277, %r234;
	min.s32 	%r399, %r278, %r236;
	max.s32 	%r279, %r278, %r236;
	min.s32 	%r398, %r279, %r238;
	max.s32 	%r280, %r279, %r238;
	min.s32 	%r397, %r280, %r240;
	max.s32 	%r281, %r280, %r240;
	min.s32 	%r396, %r281, %r242;
	max.s32 	%r282, %r281, %r242;
	min.s32 	%r395, %r282, %r244;
	max.s32 	%r283, %r282, %r244;
	min.s32 	%r394, %r283, %r246;
	max.s32 	%r284, %r283, %r246;
	min.s32 	%r393, %r284, %r248;
	max.s32 	%r285, %r284, %r248;
	min.s32 	%r392, %r285, %r250;
	max.s32 	%r286, %r285, %r250;
	min.s32 	%r391, %r286, %r252;
	max.s32 	%r287, %r286, %r252;
	min.s32 	%r390, %r287, %r254;
	max.s32 	%r288, %r287, %r254;
	min.s32 	%r389, %r288, %r256;
	max.s32 	%r289, %r288, %r256;
	min.s32 	%r388, %r289, %r259;
	max.s32 	%r290, %r289, %r259;
	setp.gt.s32 	%p43, %r289, %r258;
	selp.b32 	%r386, %r290, %r258, %p43;
	selp.b32 	%r387, %r258, %r290, %p43;
	add.s32 	%r419, %r419, 2;
	setp.ne.s32 	%p44, %r419, 32;
	@%p44 bra 	$L__BB0_45;
	mov.u32 	%r291, %ntid.y;
	mov.u32 	%r292, %ctaid.y;
	mov.u32 	%r293, %tid.y;
	mad.lo.s32 	%r294, %r291, %r292, %r293;
	setp.ne.s32 	%p45, %r294, 2;
	mov.u32 	%r295, %ntid.x;
	mov.u32 	%r296, %ctaid.x;
	mov.u32 	%r297, %tid.x;
	mad.lo.s32 	%r298, %r295, %r296, %r297;
	setp.ne.s32 	%p46, %r298, 3;
	or.pred  	%p47, %p45, %p46;
	@%p47 bra 	$L__BB0_48;
	add.u64 	%rd35, %SP, 128;
	add.u64 	%rd36, %SPL, 128;
	st.local.u32 	[%rd36], %r418;
	mov.u64 	%rd37, $str;
	cvta.global.u64 	%rd38, %rd37;
	{ // callseq 0, 0
	.param .b64 param0;
	st.param.b64 	[param0], %rd38;
	.param .b64 param1;
	st.param.b64 	[param1], %rd35;
	.param .b32 retval0;
	call.uni (retval0), 
	vprintf, 
	(
	param0, 
	param1
	);
	ld.param.b32 	%r299, [retval0];
	} // callseq 0
	st.local.u32 	[%rd36], %r417;
	{ // callseq 1, 0
	.param .b64 param0;
	st.param.b64 	[param0], %rd38;
	.param .b64 param1;
	st.param.b64 	[param1], %rd35;
	.param .b32 retval0;
	call.uni (retval0), 
	vprintf, 
	(
	param0, 
	param1
	);
	ld.param.b32 	%r301, [retval0];
	} // callseq 1
	st.local.u32 	[%rd36], %r416;
	{ // callseq 2, 0
	.param .b64 param0;
	st.param.b64 	[param0], %rd38;
	.param .b64 param1;
	st.param.b64 	[param1], %rd35;
	.param .b32 retval0;
	call.uni (retval0), 
	vprintf, 
	(
	param0, 
	param1
	);
	ld.param.b32 	%r303, [retval0];
	} // callseq 2
	st.local.u32 	[%rd36], %r415;
	{ // callseq 3, 0
	.param .b64 param0;
	st.param.b64 	[param0], %rd38;
	.param .b64 param1;
	st.param.b64 	[param1], %rd35;
	.param .b32 retval0;
	call.uni (retval0), 
	vprintf, 
	(
	param0, 
	param1
	);
	ld.param.b32 	%r305, [retval0];
	} // callseq 3
	st.local.u32 	[%rd36], %r414;
	{ // callseq 4, 0
	.param .b64 param0;
	st.param.b64 	[param0], %rd38;
	.param .b64 param1;
	st.param.b64 	[param1], %rd35;
	.param .b32 retval0;
	call.uni (retval0), 
	vprintf, 
	(
	param0, 
	param1
	);
	ld.param.b32 	%r307, [retval0];
	} // callseq 4
	st.local.u32 	[%rd36], %r413;
	{ // callseq 5, 0
	.param .b64 param0;
	st.param.b64 	[param0], %rd38;
	.param .b64 param1;
	st.param.b64 	[param1], %rd35;
	.param .b32 retval0;
	call.uni (retval0), 
	vprintf, 
	(
	param0, 
	param1
	);
	ld.param.b32 	%r309, [retval0];
	} // callseq 5
	st.local.u32 	[%rd36], %r412;
	{ // callseq 6, 0
	.param .b64 param0;
	st.param.b64 	[param0], %rd38;
	.param .b64 param1;
	st.param.b64 	[param1], %rd35;
	.param .b32 retval0;
	call.uni (retval0), 
	vprintf, 
	(
	param0, 
	param1
	);
	ld.param.b32 	%r311, [retval0];
	} // callseq 6
	st.local.u32 	[%rd36], %r411;
	{ // callseq 7, 0
	.param .b64 param0;
	st.param.b64 	[param0], %rd38;
	.param .b64 param1;
	st.param.b64 	[param1], %rd35;
	.param .b32 retval0;
	call.uni (retval0), 
	vprintf, 
	(
	param0, 
	param1
	);
	ld.param.b32 	%r313, [retval0];
	} // callseq 7
	st.local.u32 	[%rd36], %r410;
	{ // callseq 8, 0
	.param .b64 param0;
	st.param.b64 	[param0], %rd38;
	.param .b64 param1;
	st.param.b64 	[param1], %rd35;
	.param .b32 retval0;
	call.uni (retval0), 
	vprintf, 
	(
	param0, 
	param1
	);
	ld.param.b32 	%r315, [retval0];
	} // callseq 8
	st.local.u32 	[%rd36], %r409;
	{ // callseq 9, 0
	.param .b64 param0;
	st.param.b64 	[param0], %rd38;
	.param .b64 param1;
	st.param.b64 	[param1], %rd35;
	.param .b32 retval0;
	call.uni (retval0), 
	vprintf, 
	(
	param0, 
	param1
	);
	ld.param.b32 	%r317, [retval0];
	} // callseq 9
	st.local.u32 	[%rd36], %r408;
	{ // callseq 10, 0
	.param .b64 param0;
	st.param.b64 	[param0], %rd38;
	.param .b64 param1;
	st.param.b64 	[param1], %rd35;
	.param .b32 retval0;
	call.uni (retval0), 
	vprintf, 
	(
	param0, 
	param1
	);
	ld.param.b32 	%r319, [retval0];
	} // callseq 10
	st.local.u32 	[%rd36], %r407;
	{ // callseq 11, 0
	.param .b64 param0;
	st.param.b64 	[param0], %rd38;
	.param .b64 param1;
	st.param.b64 	[param1], %rd35;
	.param .b32 retval0;
	call.uni (retval0), 
	vprintf, 
	(
	param0, 
	param1
	);
	ld.param.b32 	%r321, [retval0];
	} // callseq 11
	st.local.u32 	[%rd36], %r406;
	{ // callseq 12, 0
	.param .b64 param0;
	st.param.b64 	[param0], %rd38;
	.param .b64 param1;
	st.param.b64 	[param1], %rd35;
	.param .b32 retval0;
	call.uni (retval0), 
	vprintf, 
	(
	param0, 
	param1
	);
	ld.param.b32 	%r323, [retval0];
	} // callseq 12
	st.local.u32 	[%rd36], %r405;
	{ // callseq 13, 0
	.param .b64 param0;
	st.param.b64 	[param0], %rd38;
	.param .b64 param1;
	st.param.b64 	[param1], %rd35;
	.param .b32 retval0;
	call.uni (retval0), 
	vprintf, 
	(
	param0, 
	param1
	);
	ld.param.b32 	%r325, [retval0];
	} // callseq 13
	st.local.u32 	[%rd36], %r404;
	{ // callseq 14, 0
	.param .b64 param0;
	st.param.b64 	[param0], %rd38;
	.param .b64 param1;
	st.param.b64 	[param1], %rd35;
	.param .b32 retval0;
	call.uni (retval0), 
	vprintf, 
	(
	param0, 
	param1
	);
	ld.param.b32 	%r327, [retval0];
	} // callseq 14
	st.local.u32 	[%rd36], %r403;
	{ // callseq 15, 0
	.param .b64 param0;
	st.param.b64 	[param0], %rd38;
	.param .b64 param1;
	st.param.b64 	[param1], %rd35;
	.param .b32 retval0;
	call.uni (retval0), 
	vprintf, 
	(
	param0, 
	param1
	);
	ld.param.b32 	%r329, [retval0];
	} // callseq 15
	st.local.u32 	[%rd36], %r402;
	{ // callseq 16, 0
	.param .b64 param0;
	st.param.b64 	[param0], %rd38;
	.param .b64 param1;
	st.param.b64 	[param1], %rd35;
	.param .b32 retval0;
	call.uni (retval0), 
	vprintf, 
	(
	param0, 
	param1
	);
	ld.param.b32 	%r331, [retval0];
	} // callseq 16
	st.local.u32 	[%rd36], %r401;
	{ // callseq 17, 0
	.param .b64 param0;
	st.param.b64 	[param0], %rd38;
	.param .b64 param1;
	st.param.b64 	[param1], %rd35;
	.param .b32 retval0;
	call.uni (retval0), 
	vprintf, 
	(
	param0, 
	param1
	);
	ld.param.b32 	%r333, [retval0];
	} // callseq 17
	st.local.u32 	[%rd36], %r400;
	{ // callseq 18, 0
	.param .b64 param0;
	st.param.b64 	[param0], %rd38;
	.param .b64 param1;
	st.param.b64 	[param1], %rd35;
	.param .b32 retval0;
	call.uni (retval0), 
	vprintf, 
	(
	param0, 
	param1
	);
	ld.param.b32 	%r335, [retval0];
	} // callseq 18
	st.local.u32 	[%rd36], %r399;
	{ // callseq 19, 0
	.param .b64 param0;
	st.param.b64 	[param0], %rd38;
	.param .b64 param1;
	st.param.b64 	[param1], %rd35;
	.param .b32 retval0;
	call.uni (retval0), 
	vprintf, 
	(
	param0, 
	param1
	);
	ld.param.b32 	%r337, [retval0];
	} // callseq 19
	st.local.u32 	[%rd36], %r398;
	{ // callseq 20, 0
	.param .b64 param0;
	st.param.b64 	[param0], %rd38;
	.param .b64 param1;
	st.param.b64 	[param1], %rd35;
	.param .b32 retval0;
	call.uni (retval0), 
	vprintf, 
	(
	param0, 
	param1
	);
	ld.param.b32 	%r339, [retval0];
	} // callseq 20
	st.local.u32 	[%rd36], %r397;
	{ // callseq 21, 0
	.param .b64 param0;
	st.param.b64 	[param0], %rd38;
	.param .b64 param1;
	st.param.b64 	[param1], %rd35;
	.param .b32 retval0;
	call.uni (retval0), 
	vprintf, 
	(
	param0, 
	param1
	);
	ld.param.b32 	%r341, [retval0];
	} // callseq 21
	st.local.u32 	[%rd36], %r396;
	{ // callseq 22, 0
	.param .b64 param0;
	st.param.b64 	[param0], %rd38;
	.param .b64 param1;
	st.param.b64 	[param1], %rd35;
	.param .b32 retval0;
	call.uni (retval0), 
	vprintf, 
	(
	param0, 
	param1
	);
	ld.param.b32 	%r343, [retval0];
	} // callseq 22
	st.local.u32 	[%rd36], %r395;
	{ // callseq 23, 0
	.param .b64 param0;
	st.param.b64 	[param0], %rd38;
	.param .b64 param1;
	st.param.b64 	[param1], %rd35;
	.param .b32 retval0;
	call.uni (retval0), 
	vprintf, 
	(
	param0, 
	param1
	);
	ld.param.b32 	%r345, [retval0];
	} // callseq 23
	st.local.u32 	[%rd36], %r394;
	{ // callseq 24, 0
	.param .b64 param0;
	st.param.b64 	[param0], %rd38;
	.param .b64 param1;
	st.param.b64 	[param1], %rd35;
	.param .b32 retval0;
	call.uni (retval0), 
	vprintf, 
	(
	param0, 
	param1
	);
	ld.param.b32 	%r347, [retval0];
	} // callseq 24
	st.local.u32 	[%rd36], %r393;
	{ // callseq 25, 0
	.param .b64 param0;
	st.param.b64 	[param0], %rd38;
	.param .b64 param1;
	st.param.b64 	[param1], %rd35;
	.param .b32 retval0;
	call.uni (retval0), 
	vprintf, 
	(
	param0, 
	param1
	);
	ld.param.b32 	%r349, [retval0];
	} // callseq 25
	st.local.u32 	[%rd36], %r392;
	{ // callseq 26, 0
	.param .b64 param0;
	st.param.b64 	[param0], %rd38;
	.param .b64 param1;
	st.param.b64 	[param1], %rd35;
	.param .b32 retval0;
	call.uni (retval0), 
	vprintf, 
	(
	param0, 
	param1
	);
	ld.param.b32 	%r351, [retval0];
	} // callseq 26
	st.local.u32 	[%rd36], %r391;
	{ // callseq 27, 0
	.param .b64 param0;
	st.param.b64 	[param0], %rd38;
	.param .b64 param1;
	st.param.b64 	[param1], %rd35;
	.param .b32 retval0;
	call.uni (retval0), 
	vprintf, 
	(
	param0, 
	param1
	);
	ld.param.b32 	%r353, [retval0];
	} // callseq 27
	st.local.u32 	[%rd36], %r390;
	{ // callseq 28, 0
	.param .b64 param0;
	st.param.b64 	[param0], %rd38;
	.param .b64 param1;
	st.param.b64 	[param1], %rd35;
	.param .b32 retval0;
	call.uni (retval0), 
	vprintf, 
	(
	param0, 
	param1
	);
	ld.param.b32 	%r355, [retval0];
	} // callseq 28
	st.local.u32 	[%rd36], %r389;
	{ // callseq 29, 0
	.param .b64 param0;
	st.param.b64 	[param0], %rd38;
	.param .b64 param1;
	st.param.b64 	[param1], %rd35;
	.param .b32 retval0;
	call.uni (retval0), 
	vprintf, 
	(
	param0, 
	param1
	);
	ld.param.b32 	%r357, [retval0];
	} // callseq 29
	st.local.u32 	[%rd36], %r388;
	{ // callseq 30, 0
	.param .b64 param0;
	st.param.b64 	[param0], %rd38;
	.param .b64 param1;
	st.param.b64 	[param1], %rd35;
	.param .b32 retval0;
	call.uni (retval0), 
	vprintf, 
	(
	param0, 
	param1
	);
	ld.param.b32 	%r359, [retval0];
	} // callseq 30
	st.local.u32 	[%rd36], %r387;
	{ // callseq 31, 0
	.param .b64 param0;
	st.param.b64 	[param0], %rd38;
	.param .b64 param1;
	st.param.b64 	[param1], %rd35;
	.param .b32 retval0;
	call.uni (retval0), 
	vprintf, 
	(
	param0, 
	param1
	);
	ld.param.b32 	%r361, [retval0];
	} // callseq 31
$L__BB0_48:
	ld.param.u64 	%rd42, [_Z12add_matricesPiS_S__param_2];
	cvta.to.global.u64 	%rd39, %rd42;
	mul.wide.u32 	%rd40, %r3, 4;
	add.s64 	%rd41, %rd39, %rd40;
	st.global.u32 	[%rd41], %r403;
$L__BB0_49:
	ret;

}


// ===== COMPILED SASS (sm_100) =====

	.target	sm_100

	.elftype	@"ET_EXEC"


//--------------------- .note.nv.tkinfo           --------------------------
	.section	.note.nv.tkinfo,"",@"SHT_NOTE"
	.sectionflags	@"SHF_NOTE_NV_TKINFO"
	.tkinfo
        /*0018*/ 	.word	0x00000002
        /*0030*/ 	.string	""
        /*0030*/ 	.string	"ptxas"
        /*0030*/ 	.string	"Cuda compilation tools, release 13.0, V13.0.88"
        /*0030*/ 	.string	"Build cuda_13.0.r13.0/compiler.36424714_0"
        /*0030*/ 	.string	"-arch sm_100 -m 64 "



//--------------------- .note.nv.cuinfo           --------------------------
	.section	.note.nv.cuinfo,"",@"SHT_NOTE"
	.sectionflags	@"SHF_NOTE_NV_CUINFO"
        /*0018*/ 	.short	0x0002
        /*001a*/ 	.short	0x0064
        /*001c*/ 	.short	0x0082
	.zero		2


//--------------------- .nv.info                  --------------------------
	.section	.nv.info,"",@"SHT_CUDA_INFO"
	.align	4


	//----- nvinfo : EIATTR_REGCOUNT
	.align		4
        /*0000*/ 	.byte	0x04, 0x2f
        /*0002*/ 	.short	(.L_2 - .L_1)
	.align		4
.L_1:
        /*0004*/ 	.word	index@(_Z12add_matricesPiS_S_)
        /*0008*/ 	.word	0x00000036


	//----- nvinfo : EIATTR_FRAME_SIZE
	.align		4
.L_2:
        /*000c*/ 	.byte	0x04, 0x11
        /*000e*/ 	.short	(.L_4 - .L_3)
	.align		4
.L_3:
        /*0010*/ 	.word	index@(_Z12add_matricesPiS_S_)
        /*0014*/ 	.word	0x00000090


	//----- nvinfo : EIATTR_MIN_STACK_SIZE
	.align		4
.L_4:
        /*0018*/ 	.byte	0x04, 0x12
        /*001a*/ 	.short	(.L_6 - .L_5)
	.align		4
.L_5:
        /*001c*/ 	.word	index@(_Z12add_matricesPiS_S_)
        /*0020*/ 	.word	0x00000090
.L_6:


//--------------------- .nv.compat                --------------------------
	.section	.nv.compat,"",@"SHT_CUDA_COMPAT_INFO"
	.align	4
        /*0000*/ 	.byte	0x02, 0x09, 0x00, 0x00, 0x02, 0x02, 0x01, 0x00, 0x02, 0x05, 0x05, 0x00, 0x03, 0x07, 0x01, 0x01
        /*0010*/ 	.byte	0x02, 0x03, 0x00, 0x00, 0x02, 0x06, 0x01, 0x00, 0x04, 0x0b, 0x08, 0x00, 0x09, 0x00, 0x00, 0x00
        /*0020*/ 	.byte	0x00, 0x00, 0x00, 0x00


//--------------------- .nv.info._Z12add_matricesPiS_S_ --------------------------
	.section	.nv.info._Z12add_matricesPiS_S_,"",@"SHT_CUDA_INFO"
	.sectionflags	@""
	.align	4


	//----- nvinfo : EIATTR_CUDA_API_VERSION
	.align		4
        /*0000*/ 	.byte	0x04, 0x37
        /*0002*/ 	.short	(.L_8 - .L_7)
.L_7:
        /*0004*/ 	.word	0x00000082


	//----- nvinfo : EIATTR_KPARAM_INFO
	.align		4
.L_8:
        /*0008*/ 	.byte	0x04, 0x17
        /*000a*/ 	.short	(.L_10 - .L_9)
.L_9:
        /*000c*/ 	.word	0x00000000
        /*0010*/ 	.short	0x0002
        /*0012*/ 	.short	0x0010
        /*0014*/ 	.byte	0x00, 0xf5, 0x21, 0x00


	//----- nvinfo : EIATTR_KPARAM_INFO
	.align		4
.L_10:
        /*0018*/ 	.byte	0x04, 0x17
        /*001a*/ 	.short	(.L_12 - .L_11)
.L_11:
        /*001c*/ 	.word	0x00000000
        /*0020*/ 	.short	0x0001
        /*0022*/ 	.short	0x0008
        /*0024*/ 	.byte	0x00, 0xf5, 0x21, 0x00


	//----- nvinfo : EIATTR_KPARAM_INFO
	.align		4
.L_12:
        /*0028*/ 	.byte	0x04, 0x17
        /*002a*/ 	.short	(.L_14 - .L_13)
.L_13:
        /*002c*/ 	.word	0x00000000
        /*0030*/ 	.short	0x0000
        /*0032*/ 	.short	0x0000
        /*0034*/ 	.byte	0x00, 0xf5, 0x21, 0x00


	//----- nvinfo : EIATTR_SPARSE_MMA_MASK
	.align		4
.L_14:
        /*0038*/ 	.byte	0x03, 0x50
        /*003a*/ 	.short	0x0000


	//----- nvinfo : EIATTR_MAXREG_COUNT
	.align		4
        /*003c*/ 	.byte	0x03, 0x1b
        /*003e*/ 	.short	0x00ff


	//----- nvinfo : EIATTR_EXTERNS
	.align		4
        /*0040*/ 	.byte	0x04, 0x0f
        /*0042*/ 	.short	(.L_16 - .L_15)


	//   ....[0]....
	.align		4
.L_15:
        /*0044*/ 	.word	index@(vprintf)


	//----- nvinfo : EIATTR_MERCURY_ISA_VERSION
	.align		4
.L_16:
        /*0048*/ 	.byte	0x03, 0x5f
        /*004a*/ 	.short	0x0101


	//----- nvinfo : EIATTR_VRC_CTA_INIT_COUNT
	.align		4
        /*004c*/ 	.byte	0x02, 0x4a
	.zero		1
	.zero		1


	//----- nvinfo : EIATTR_SYSCALL_OFFSETS
	.align		4
        /*0050*/ 	.byte	0x04, 0x46
        /*0052*/ 	.short	(.L_18 - .L_17)


	//   ....[0]....
.L_17:
        /*0054*/ 	.word	0x00002850


	//   ....[1]....
        /*0058*/ 	.word	0x000028f0


	//   ....[2]....
        /*005c*/ 	.word	0x00002980


	//   ....[3]....
        /*0060*/ 	.word	0x00002a10


	//   ....[4]....
        /*0064*/ 	.word	0x00002aa0


	//   ....[5]....
        /*0068*/ 	.word	0x00002b30


	//   ....[6]....
        /*006c*/ 	.word	0x00002bc0


	//   ....[7]....
        /*0070*/ 	.word	0x00002c50


	//   ....[8]....
        /*0074*/ 	.word	0x00002ce0


	//   ....[9]....
        /*0078*/ 	.word	0x00002d70


	//   ....[10]....
        /*007c*/ 	.word	0x00002e00


	//   ....[11]....
        /*0080*/ 	.word	0x00002e90


	//   ....[12]....
        /*0084*/ 	.word	0x00002f20


	//   ....[13]....
        /*0088*/ 	.word	0x00002fb0


	//   ....[14]....
        /*008c*/ 	.word	0x00003040


	//   ....[15]....
        /*0090*/ 	.word	0x000030d0


	//   ....[16]....
        /*0094*/ 	.word	0x00003160


	//   ....[17]....
        /*0098*/ 	.word	0x000031f0


	//   ....[18]....
        /*009c*/ 	.word	0x00003280


	//   ....[19]....
        /*00a0*/ 	.word	0x00003310


	//   ....[20]....
        /*00a4*/ 	.word	0x000033a0


	//   ....[21]....
        /*00a8*/ 	.word	0x00003430


	//   ....[22]....
        /*00ac*/ 	.word	0x000034c0


	//   ....[23]....
        /*00b0*/ 	.word	0x00003550


	//   ....[24]....
        /*00b4*/ 	.word	0x000035e0


	//   ....[25]....
        /*00b8*/ 	.word	0x00003670


	//   ....[26]....
        /*00bc*/ 	.word	0x00003700


	//   ....[27]....
        /*00c0*/ 	.word	0x00003790


	//   ....[28]....
        /*00c4*/ 	.word	0x00003820


	//   ....[29]....
        /*00c8*/ 	.word	0x000038b0


	//   ....[30]....
        /*00cc*/ 	.word	0x00003940


	//   ....[31]....
        /*00d0*/ 	.word	0x000039d0


	//----- nvinfo : EIATTR_EXIT_INSTR_OFFSETS
	.align		4
.L_18:
        /*00d4*/ 	.byte	0x04, 0x1c
        /*00d6*/ 	.short	(.L_20 - .L_19)


	//   ....[0]....
.L_19:
        /*00d8*/ 	.word	0x000000d0


	//   ....[1]....
        /*00dc*/ 	.word	0x00000120


	//   ....[2]....
        /*00e0*/ 	.word	0x00003a20


	//----- nvinfo : EIATTR_CRS_STACK_SIZE
	.align		4
.L_20:
        /*00e4*/ 	.byte	0x04, 0x1e
        /*00e6*/ 	.short	(.L_22 - .L_21)
.L_21:
        /*00e8*/ 	.word	0x00000000


	//----- nvinfo : EIATTR_CBANK_PARAM_SIZE
	.align		4
.L_22:
        /*00ec*/ 	.byte	0x03, 0x19
        /*00ee*/ 	.short	0x0018


	//----- nvinfo : EIATTR_PARAM_CBANK
	.align		4
        /*00f0*/ 	.byte	0x04, 0x0a
        /*00f2*/ 	.short	(.L_24 - .L_23)
	.align		4
.L_23:
        /*00f4*/ 	.word	index@(.nv.constant0._Z12add_matricesPiS_S_)
        /*00f8*/ 	.short	0x0380
        /*00fa*/ 	.short	0x0018


	//----- nvinfo : EIATTR_SW_WAR
	.align		4
.L_24:
        /*00fc*/ 	.byte	0x04, 0x36
        /*00fe*/ 	.short	(.L_26 - .L_25)
.L_25:
        /*0100*/ 	.word	0x00000008
.L_26:


//--------------------- .nv.callgraph             --------------------------
	.section	.nv.callgraph,"",@"SHT_CUDA_CALLGRAPH"
	.align	4
	.sectionentsize	8
	.align		4
        /*0000*/ 	.word	0x00000000
	.align		4
        /*0004*/ 	.word	0xffffffff
	.align		4
        /*0008*/ 	.word	index@(_Z12add_matricesPiS_S_)
	.align		4
        /*000c*/ 	.word	index@(vprintf)
	.align		4
        /*0010*/ 	.word	0x00000000
	.align		4
        /*0014*/ 	.word	0xfffffffe
	.align		4
        /*0018*/ 	.word	0x00000000
	.align		4
        /*001c*/ 	.word	0xfffffffd
	.align		4
        /*0020*/ 	.word	0x00000000
	.align		4
        /*0024*/ 	.word	0xfffffffc


//--------------------- .nv.constant4             --------------------------
	.section	.nv.constant4,"a",@progbits
	.align	8
	.align		8
.nv.constant4:
        /*0000*/ 	.dword	vprintf
	.align		8
        /*0008*/ 	.dword	$str


//--------------------- .text._Z12add_matricesPiS_S_ --------------------------
	.section	.text._Z12add_matricesPiS_S_,"ax",@progbits
	.align	128
        .global         _Z12add_matricesPiS_S_
        .type           _Z12add_matricesPiS_S_,@function
        .size           _Z12add_matricesPiS_S_,(.L_x_66 - _Z12add_matricesPiS_S_)
        .other          _Z12add_matricesPiS_S_,@"STO_CUDA_ENTRY STV_DEFAULT"
_Z12add_matricesPiS_S_:
.text._Z12add_matricesPiS_S_:
[----:B------:R-:W0:Y:S01]  /*0000*/  LDC R1, c[0x0][0x37c] ;  /* 0x0000df00ff017b82 */ /* 0x000e220000000800 */
[----:B------:R-:W1:Y:S01]  /*0010*/  S2R R2, SR_CTAID.X ;  /* 0x0000000000027919 */ /* 0x000e620000002500 */
[----:B------:R-:W2:Y:S01]  /*0020*/  LDCU UR38, c[0x0][0x2fc] ;  /* 0x00005f80ff2677ac */ /* 0x000ea20008000800 */
[----:B0-----:R-:W-:Y:S01]  /*0030*/  VIADD R1, R1, 0xffffff70 ;  /* 0xffffff7001017836 */ /* 0x001fe20000000000 */
[----:B------:R-:W1:Y:S01]  /*0040*/  S2R R3, SR_TID.X ;  /* 0x0000000000037919 */ /* 0x000e620000002100 */
[----:B------:R-:W1:Y:S01]  /*0050*/  LDCU UR4, c[0x0][0x360] ;  /* 0x00006c00ff0477ac */ /* 0x000e620008000800 */
[----:B------:R-:W0:Y:S01]  /*0060*/  S2R R0, SR_CTAID.Y ;  /* 0x0000000000007919 */ /* 0x000e220000002600 */
[----:B------:R-:W0:Y:S01]  /*0070*/  LDCU UR5, c[0x0][0x364] ;  /* 0x00006c80ff0577ac */ /* 0x000e220008000800 */
[----:B------:R-:W0:Y:S01]  /*0080*/  S2R R5, SR_TID.Y ;  /* 0x0000000000057919 */ /* 0x000e220000002200 */
[----:B-1----:R-:W-:-:S05]  /*0090*/  IMAD R2, R2, UR4, R3 ;  /* 0x0000000402027c24 */ /* 0x002fca000f8e0203 */
[----:B------:R-:W-:Y:S01]  /*00a0*/  ISETP.GT.AND P0, PT, R2, 0x9, PT ;  /* 0x000000090200780c */ /* 0x000fe20003f04270 */
[----:B0-----:R-:W-:-:S05]  /*00b0*/  IMAD R3, R0, UR5, R5 ;  /* 0x0000000500037c24 */ /* 0x001fca000f8e0205 */
[----:B------:R-:W-:-:S13]  /*00c0*/  ISETP.GT.U32.OR P0, PT, R3, 0x9, P0 ;  /* 0x000000090300780c */ /* 0x000fda0000704470 */
[----:B--2---:R-:W-:Y:S05]  /*00d0*/  @P0 EXIT ;  /* 0x000000000000094d */ /* 0x004fea0003800000 */
[----:B------:R-:W-:-:S04]  /*00e0*/  ISETP.GE.AND P0, PT, R2, 0x2, PT ;  /* 0x000000020200780c */ /* 0x000fc80003f06270 */
[----:B------:R-:W-:-:S04]  /*00f0*/  ISETP.LT.U32.OR P0, PT, R3, 0x2, !P0 ;  /* 0x000000020300780c */ /* 0x000fc80004701470 */
[----:B------:R-:W-:-:S04]  /*0100*/  ISETP.GT.U32.OR P0, PT, R3, 0x7, P0 ;  /* 0x000000070300780c */ /* 0x000fc80000704470 */
[----:B------:R-:W-:-:S13]  /*0110*/  ISETP.GT.OR P0, PT, R2, 0x7, P0 ;  /* 0x000000070200780c */ /* 0x000fda0000704670 */
[----:B------:R-:W-:Y:S05]  /*0120*/  @P0 EXIT ;  /* 0x000000000000094d */ /* 0x000fea0003800000 */
[----:B------:R-:W0:Y:S01]  /*0130*/  LDC R0, c[0x0][0x2f8] ;  /* 0x0000be00ff007b82 */ /* 0x000e220000000800 */
[----:B------:R-:W-:Y:S01]  /*0140*/  IMAD R2, R3, 0xa, R2 ;  /* 0x0000000a03027824 */ /* 0x000fe200078e0202 */
[----:B------:R-:W1:Y:S01]  /*0150*/  LDCU.64 UR36, c[0x0][0x358] ;  /* 0x00006b00ff2477ac */ /* 0x000e620008000a00 */
[----:B------:R-:W-:Y:S02]  /*0160*/  VIADD R6, R1, 0x8 ;  /* 0x0000000801067836 */ /* 0x000fe40000000000 */
[----:B------:R-:W-:Y:S02]  /*0170*/  VIADD R3, R2, 0xfffffffe ;  /* 0xfffffffe02037836 */ /* 0x000fe40000000000 */
[----:B------:R-:W-:Y:S02]  /*0180*/  IMAD.MOV.U32 R7, RZ, RZ, RZ ;  /* 0x000000ffff077224 */ /* 0x000fe400078e00ff */
[----:B------:R-:W-:-:S07]  /*0190*/  IMAD.MOV.U32 R10, RZ, RZ, RZ ;  /* 0x000000ffff0a7224 */ /* 0x000fce00078e00ff */
.L_x_30:
[----:B-1234-:R-:W2:Y:S02]  /*01a0*/  LDC.64 R4, c[0x0][0x388] ;  /* 0x0000e200ff047b82 */ /* 0x01eea40000000a00 */
[----:B--2---:R-:W-:-:S05]  /*01b0*/  IMAD.WIDE.U32 R4, R7, 0x4, R4 ;  /* 0x0000000407047825 */ /* 0x004fca00078e0004 */
[----:B-1----:R-:W2:Y:S02]  /*01c0*/  LDG.E R11, desc[UR36][R4.64] ;  /* 0x00000024040b7981 */ /* 0x002ea4000c1e1900 */
[----:B--2---:R-:W-:-:S13]  /*01d0*/  ISETP.GE.AND P0, PT, R11, 0x1, PT ;  /* 0x000000010b00780c */ /* 0x004fda0003f06270 */
[----:B-----5:R-:W-:Y:S05]  /*01e0*/  @!P0 BRA `(.L_x_0) ;  /* 0x0000001800f48947 */ /* 0x020fea0003800000 */
[----:B------:R-:W1:Y:S01]  /*01f0*/  LDC.64 R8, c[0x0][0x380] ;  /* 0x0000e000ff087b82 */ /* 0x000e620000000a00 */
[----:B------:R-:W-:Y:S01]  /*0200*/  ISETP.GT.U32.AND P0, PT, R7, 0x4, PT ;  /* 0x000000040700780c */ /* 0x000fe20003f04070 */
[----:B------:R-:W-:-:S04]  /*0210*/  IMAD.IADD R5, R2, 0x1, R7 ;  /* 0x0000000102057824 */ /* 0x000fc800078e0207 */
[----:B-1----:R-:W-:-:S08]  /*0220*/  IMAD.WIDE.U32 R4, R5, 0x4, R8 ;  /* 0x0000000405047825 */ /* 0x002fd000078e0008 */
[----:B------:R-:W-:Y:S05]  /*0230*/  @P0 BRA `(.L_x_1) ;  /* 0x00000004005c0947 */ /* 0x000fea0003800000 */
[C---:B------:R-:W-:Y:S01]  /*0240*/  ISETP.GE.U32.AND P0, PT, R11.reuse, 0x4, PT ;  /* 0x000000040b00780c */ /* 0x040fe20003f06070 */
[----:B------:R-:W-:Y:S01]  /*0250*/  IMAD.MOV.U32 R8, RZ, RZ, R10 ;  /* 0x000000ffff087224 */ /* 0x000fe200078e000a */
[----:B------:R-:W-:-:S11]  /*0260*/  LOP3.LUT R15, R11, 0x3, RZ, 0xc0, !PT ;  /* 0x000000030b0f7812 */ /* 0x000fd600078ec0ff */
[----:B------:R-:W-:Y:S05]  /*0270*/  @!P0 BRA `(.L_x_2) ;  /* 0x00000004000c8947 */ /* 0x000fea0003800000 */
[----:B------:R1:W5:Y:S01]  /*0280*/  LDG.E R13, desc[UR36][R4.64+-0x58] ;  /* 0xffffa824040d7981 */ /* 0x000362000c1e1900 */
[----:B------:R-:W-:Y:S01]  /*0290*/  LOP3.LUT R11, R11, 0x7ffffffc, RZ, 0xc0, !PT ;  /* 0x7ffffffc0b0b7812 */ /* 0x000fe200078ec0ff */
[----:B------:R-:W-:Y:S01]  /*02a0*/  UMOV UR4, URZ ;  /* 0x000000ff00047c82 */ /* 0x000fe20008000000 */
[----:B------:R-:W-:Y:S02]  /*02b0*/  IMAD.MOV.U32 R8, RZ, RZ, R10 ;  /* 0x000000ffff087224 */ /* 0x000fe400078e000a */
[----:B------:R-:W-:-:S13]  /*02c0*/  ISETP.GT.AND P0, PT, R11, RZ, PT ;  /* 0x000000ff0b00720c */ /* 0x000fda0003f04270 */
[----:B-1----:R-:W-:Y:S05]  /*02d0*/  @!P0 BRA `(.L_x_3) ;  /* 0x0000000000d08947 */ /* 0x002fea0003800000 */
[----:B------:R-:W-:Y:S01]  /*02e0*/  VIADD R9, R11, -UR4 ;  /* 0x800000040b097c36 */ /* 0x000fe20008000000 */
[----:B------:R-:W-:-:S04]  /*02f0*/  PLOP3.LUT P0, PT, PT, PT, PT, 0x80, 0x8 ;  /* 0x000000000008781c */ /* 0x000fc80003f0f070 */
[----:B------:R-:W-:-:S13]  /*0300*/  ISETP.GT.AND P1, PT, R9, 0xc, PT ;  /* 0x0000000c0900780c */ /* 0x000fda0003f24270 */
[----:B------:R-:W-:Y:S05]  /*0310*/  @!P1 BRA `(.L_x_4) ;  /* 0x0000000000749947 */ /* 0x000fea0003800000 */
[----:B------:R-:W-:Y:S01]  /*0320*/  PLOP3.LUT P0, PT, PT, PT, PT, 0x8, 0x80 ;  /* 0x000000000080781c */ /* 0x000fe20003f0e170 */
[----:B------:R-:W-:-:S12]  /*0330*/  VIADD R16, R11, 0xfffffff4 ;  /* 0xfffffff40b107836 */ /* 0x000fd80000000000 */
.L_x_5:
[C---:B-1----:R-:W-:Y:S01]  /*0340*/  VIADD R10, R8.reuse, 0x4 ;  /* 0x00000004080a7836 */ /* 0x042fe20000000000 */
[----:B------:R-:W-:Y:S01]  /*0350*/  UIADD3 UR4, UPT, UPT, UR4, 0x10, URZ ;  /* 0x0000001004047890 */ /* 0x000fe2000fffe0ff */
[C---:B------:R-:W-:Y:S02]  /*0360*/  VIADD R12, R8.reuse, 0x8 ;  /* 0x00000008080c7836 */ /* 0x040fe40000000000 */
[C---:B------:R-:W-:Y:S02]  /*0370*/  VIADD R14, R8.reuse, 0xc ;  /* 0x0000000c080e7836 */ /* 0x040fe40000000000 */
[--C-:B------:R-:W-:Y:S01]  /*0380*/  IMAD R9, R8, 0x4, R1.reuse ;  /* 0x0000000408097824 */ /* 0x100fe200078e0201 */
[----:B------:R-:W-:Y:S01]  /*0390*/  ISETP.LE.AND P1, PT, R16, UR4, PT ;  /* 0x0000000410007c0c */ /* 0x000fe2000bf23270 */
[--C-:B------:R-:W-:Y:S02]  /*03a0*/  IMAD R10, R10, 0x4, R1.reuse ;  /* 0x000000040a0a7824 */ /* 0x100fe400078e0201 */
[--C-:B------:R-:W-:Y:S01]  /*03b0*/  IMAD R12, R12, 0x4, R1.reuse ;  /* 0x000000040c0c7824 */ /* 0x100fe200078e0201 */
[----:B-----5:R1:W-:Y:S01]  /*03c0*/  STL [R9], R13 ;  /* 0x0000000d09007387 */ /* 0x0203e20000100800 */
[----:B------:R-:W-:-:S02]  /*03d0*/  IMAD R14, R14, 0x4, R1 ;  /* 0x000000040e0e7824 */ /* 0x000fc400078e0201 */
[----:B------:R-:W-:Y:S01]  /*03e0*/  VIADD R8, R8, 0x10 ;  /* 0x0000001008087836 */ /* 0x000fe20000000000 */
[----:B------:R1:W-:Y:S04]  /*03f0*/  STL [R9+0x4], R13 ;  /* 0x0000040d09007387 */ /* 0x0003e80000100800 */
[----:B------:R1:W-:Y:S04]  /*0400*/  STL [R9+0x8], R13 ;  /* 0x0000080d09007387 */ /* 0x0003e80000100800 */
[----:B------:R1:W-:Y:S04]  /*0410*/  STL [R9+0xc], R13 ;  /* 0x00000c0d09007387 */ /* 0x0003e80000100800 */
[----:B------:R1:W-:Y:S04]  /*0420*/  STL [R10], R13 ;  /* 0x0000000d0a007387 */ /* 0x0003e80000100800 */
        /* <DEDUP_REMOVED lines=10> */
[----:B------:R1:W-:Y:S01]  /*04d0*/  STL [R14+0xc], R13 ;  /* 0x00000c0d0e007387 */ /* 0x0003e20000100800 */
[----:B------:R-:W-:Y:S05]  /*04e0*/  @!P1 BRA `(.L_x_5) ;  /* 0xfffffffc00949947 */ /* 0x000fea000383ffff */
.L_x_4:
[----:B-1----:R-:W-:-:S05]  /*04f0*/  VIADD R9, R11, -UR4 ;  /* 0x800000040b097c36 */ /* 0x002fca0008000000 */
[----:B------:R-:W-:-:S13]  /*0500*/  ISETP.GT.AND P1, PT, R9, 0x4, PT ;  /* 0x000000040900780c */ /* 0x000fda0003f24270 */
[----:B------:R-:W-:Y:S05]  /*0510*/  @!P1 BRA `(.L_x_6) ;  /* 0x0000000000389947 */ /* 0x000fea0003800000 */
[C---:B------:R-:W-:Y:S01]  /*0520*/  VIADD R10, R8.reuse, 0x4 ;  /* 0x00000004080a7836 */ /* 0x040fe20000000000 */
[----:B------:R-:W-:Y:S01]  /*0530*/  PLOP3.LUT P0, PT, PT, PT, PT, 0x8, 0x80 ;  /* 0x000000000080781c */ /* 0x000fe20003f0e170 */
[--C-:B------:R-:W-:Y:S01]  /*0540*/  IMAD R9, R8, 0x4, R1.reuse ;  /* 0x0000000408097824 */ /* 0x100fe200078e0201 */
[----:B------:R-:W-:Y:S01]  /*0550*/  UIADD3 UR4, UPT, UPT, UR4, 0x8, URZ ;  /* 0x0000000804047890 */ /* 0x000fe2000fffe0ff */
[----:B------:R-:W-:Y:S02]  /*0560*/  IMAD R10, R10, 0x4, R1 ;  /* 0x000000040a0a7824 */ /* 0x000fe400078e0201 */
[----:B------:R-:W-:Y:S01]  /*0570*/  VIADD R8, R8, 0x8 ;  /* 0x0000000808087836 */ /* 0x000fe20000000000 */
[----:B-----5:R1:W-:Y:S04]  /*0580*/  STL [R9], R13 ;  /* 0x0000000d09007387 */ /* 0x0203e80000100800 */
[----:B------:R1:W-:Y:S04]  /*0590*/  STL [R9+0x4], R13 ;  /* 0x0000040d09007387 */ /* 0x0003e80000100800 */
[----:B------:R1:W-:Y:S04]  /*05a0*/  STL [R9+0x8], R13 ;  /* 0x0000080d09007387 */ /* 0x0003e80000100800 */
[----:B------:R1:W-:Y:S04]  /*05b0*/  STL [R9+0xc], R13 ;  /* 0x00000c0d09007387 */ /* 0x0003e80000100800 */
[----:B------:R1:W-:Y:S04]  /*05c0*/  STL [R10], R13 ;  /* 0x0000000d0a007387 */ /* 0x0003e80000100800 */
[----:B------:R1:W-:Y:S04]  /*05d0*/  STL [R10+0x4], R13 ;  /* 0x0000040d0a007387 */ /* 0x0003e80000100800 */
[----:B------:R1:W-:Y:S04]  /*05e0*/  STL [R10+0x8], R13 ;  /* 0x0000080d0a007387 */ /* 0x0003e80000100800 */
[----:B------:R1:W-:Y:S02]  /*05f0*/  STL [R10+0xc], R13 ;  /* 0x00000c0d0a007387 */ /* 0x0003e40000100800 */
.L_x_6:
[----:B------:R-:W-:-:S13]  /*0600*/  ISETP.NE.OR P0, PT, R11, UR4, P0 ;  /* 0x000000040b007c0c */ /* 0x000fda0008705670 */
[----:B------:R-:W-:Y:S05]  /*0610*/  @!P0 BRA `(.L_x_2) ;  /* 0x0000000000248947 */ /* 0x000fea0003800000 */
.L_x_3:
[C---:B-12---:R-:W-:Y:S01]  /*0620*/  IMAD R10, R8.reuse, 0x4, R1 ;  /* 0x00000004080a7824 */ /* 0x046fe200078e0201 */
[----:B------:R-:W-:Y:S01]  /*0630*/  UIADD3 UR4, UPT, UPT, UR4, 0x4, URZ ;  /* 0x0000000404047890 */ /* 0x000fe2000fffe0ff */
[----:B------:R-:W-:-:S03]  /*0640*/  VIADD R8, R8, 0x4 ;  /* 0x0000000408087836 */ /* 0x000fc60000000000 */
[----:B-----5:R2:W-:Y:S02]  /*0650*/  STL [R10], R13 ;  /* 0x0000000d0a007387 */ /* 0x0205e40000100800 */
[----:B------:R-:W-:Y:S02]  /*0660*/  ISETP.NE.AND P0, PT, R11, UR4, PT ;  /* 0x000000040b007c0c */ /* 0x000fe4000bf05270 */
[----:B------:R2:W-:Y:S04]  /*0670*/  STL [R10+0x4], R13 ;  /* 0x0000040d0a007387 */ /* 0x0005e80000100800 */
[----:B------:R2:W-:Y:S04]  /*0680*/  STL [R10+0x8], R13 ;  /* 0x0000080d0a007387 */ /* 0x0005e80000100800 */
[----:B------:R2:W-:Y:S03]  /*0690*/  STL [R10+0xc], R13 ;  /* 0x00000c0d0a007387 */ /* 0x0005e60000100800 */
[----:B------:R-:W-:Y:S05]  /*06a0*/  @P0 BRA `(.L_x_3) ;  /* 0xfffffffc00dc0947 */ /* 0x000fea000383ffff */
.L_x_2:
[----:B------:R-:W-:Y:S01]  /*06b0*/  ISETP.NE.AND P0, PT, R15, RZ, PT ;  /* 0x000000ff0f00720c */ /* 0x000fe20003f05270 */
[----:B-12---:R-:W-:-:S12]  /*06c0*/  IMAD.MOV.U32 R10, RZ, RZ, R8 ;  /* 0x000000ffff0a7224 */ /* 0x006fd800078e0008 */
[----:B------:R-:W-:Y:S05]  /*06d0*/  @!P0 BRA `(.L_x_0) ;  /* 0x0000001400b88947 */ /* 0x000fea0003800000 */
[----:B------:R-:W2:Y:S01]  /*06e0*/  LDG.E R4, desc[UR36][R4.64+-0x58] ;  /* 0xffffa82404047981 */ /* 0x000ea2000c1e1900 */
[C---:B------:R-:W-:Y:S01]  /*06f0*/  IMAD R9, R8.reuse, 0x4, R1 ;  /* 0x0000000408097824 */ /* 0x040fe200078e0201 */
[----:B------:R-:W-:Y:S01]  /*0700*/  ISETP.NE.AND P0, PT, R15, 0x1, PT ;  /* 0x000000010f00780c */ /* 0x000fe20003f05270 */
[----:B------:R-:W-:-:S03]  /*0710*/  VIADD R10, R8, 0x1 ;  /* 0x00000001080a7836 */ /* 0x000fc60000000000 */
[----:B--2---:R1:W-:Y:S09]  /*0720*/  STL [R9], R4 ;  /* 0x0000000409007387 */ /* 0x0043f20000100800 */
[----:B------:R-:W-:Y:S05]  /*0730*/  @!P0 BRA `(.L_x_0) ;  /* 0x0000001400a08947 */ /* 0x000fea0003800000 */
[----:B------:R2:W-:Y:S01]  /*0740*/  STL [R9+0x4], R4 ;  /* 0x0000040409007387 */ /* 0x0005e20000100800 */
[----:B------:R-:W-:Y:S01]  /*0750*/  ISETP.NE.AND P0, PT, R15, 0x2, PT ;  /* 0x000000020f00780c */ /* 0x000fe20003f05270 */
[----:B------:R-:W-:-:S12]  /*0760*/  VIADD R10, R8, 0x2 ;  /* 0x00000002080a7836 */ /* 0x000fd80000000000 */
[----:B--2---:R-:W-:Y:S05]  /*0770*/  @!P0 BRA `(.L_x_0) ;  /* 0x0000001400908947 */ /* 0x004fea0003800000 */
[----:B------:R2:W-:Y:S01]  /*0780*/  STL [R9+0x8], R4 ;  /* 0x0000080409007387 */ /* 0x0005e20000100800 */
[----:B------:R-:W-:Y:S01]  /*0790*/  VIADD R10, R8, 0x3 ;  /* 0x00000003080a7836 */ /* 0x000fe20000000000 */
[----:B------:R-:W-:Y:S06]  /*07a0*/  BRA `(.L_x_0) ;  /* 0x0000001400847947 */ /* 0x000fec0003800000 */
.L_x_1:
[----:B------:R-:W-:-:S13]  /*07b0*/  ISETP.GT.U32.AND P0, PT, R7, 0x9, PT ;  /* 0x000000090700780c */ /* 0x000fda0003f04070 */
        /* <DEDUP_REMOVED lines=11> */
[----:B------:R-:W-:Y:S02]  /*0870*/  IADD3 R9, PT, PT, R11, -UR4, RZ ;  /* 0x800000040b097c10 */ /* 0x000fe4000fffe0ff */
[----:B------:R-:W-:Y:S02]  /*0880*/  PLOP3.LUT P0, PT, PT, PT, PT, 0x80, 0x8 ;  /* 0x000000000008781c */ /* 0x000fe40003f0f070 */
[----:B------:R-:W-:-:S13]  /*0890*/  ISETP.GT.AND P1, PT, R9, 0xc, PT ;  /* 0x0000000c0900780c */ /* 0x000fda0003f24270 */
[----:B------:R-:W-:Y:S05]  /*08a0*/  @!P1 BRA `(.L_x_10) ;  /* 0x0000000000749947 */ /* 0x000fea0003800000 */
[----:B------:R-:W-:Y:S01]  /*08b0*/  PLOP3.LUT P0, PT, PT, PT, PT, 0x8, 0x80 ;  /* 0x000000000080781c */ /* 0x000fe20003f0e170 */
[----:B------:R-:W-:-:S12]  /*08c0*/  VIADD R15, R11, 0xfffffff4 ;  /* 0xfffffff40b0f7836 */ /* 0x000fd80000000000 */
.L_x_11:
        /* <DEDUP_REMOVED lines=27> */
.L_x_10:
        /* <DEDUP_REMOVED lines=17> */
.L_x_12:
[----:B------:R-:W-:-:S13]  /*0b90*/  ISETP.NE.OR P0, PT, R11, UR4, P0 ;  /* 0x000000040b007c0c */ /* 0x000fda0008705670 */
[----:B------:R-:W-:Y:S05]  /*0ba0*/  @!P0 BRA `(.L_x_8) ;  /* 0x0000000000248947 */ /* 0x000fea0003800000 */
.L_x_9:
        /* <DEDUP_REMOVED lines=9> */
.L_x_8:
[----:B------:R-:W-:Y:S01]  /*0c40*/  ISETP.NE.AND P0, PT, R16, RZ, PT ;  /* 0x000000ff1000720c */ /* 0x000fe20003f05270 */
[----:B-12---:R-:W-:-:S12]  /*0c50*/  IMAD.MOV.U32 R10, RZ, RZ, R8 ;  /* 0x000000ffff0a7224 */ /* 0x006fd800078e0008 */
[----:B------:R-:W-:Y:S05]  /*0c60*/  @!P0 BRA `(.L_x_0) ;  /* 0x0000001000548947 */ /* 0x000fea0003800000 */
[----:B------:R-:W2:Y:S01]  /*0c70*/  LDG.E R4, desc[UR36][R4.64+-0x44] ;  /* 0xffffbc2404047981 */ /* 0x000ea2000c1e1900 */
[----:B------:R-:W-:Y:S01]  /*0c80*/  IMAD R9, R8, 0x4, R1 ;  /* 0x0000000408097824 */ /* 0x000fe200078e0201 */
        /* <DEDUP_REMOVED lines=11> */
.L_x_7:
[----:B------:R-:W-:Y:S01]  /*0d40*/  ISETP.GT.U32.AND P0, PT, R7, 0xe, PT ;  /* 0x0000000e0700780c */ /* 0x000fe20003f04070 */
[----:B------:R-:W-:-:S04]  /*0d50*/  IMAD.IADD R5, R3, 0x1, R7 ;  /* 0x0000000103057824 */ /* 0x000fc800078e0207 */
[----:B------:R-:W-:-:S08]  /*0d60*/  IMAD.WIDE R4, R5, 0x4, R8 ;  /* 0x0000000405047825 */ /* 0x000fd000078e0208 */
        /* <DEDUP_REMOVED lines=17> */
.L_x_17:
[C---:B-1----:R-:W-:Y:S01]  /*0e80*/  VIADD R10, R8.reuse, 0x4 ;  /* 0x00000004080a7836 */ /* 0x042fe20000000000 */
[C---:B------:R-:W-:Y:S01]  /*0e90*/  IADD3 R12, PT, PT, R8.reuse, 0x8, RZ ;  /* 0x00000008080c7810 */ /* 0x040fe20007ffe0ff */
[C---:B------:R-:W-:Y:S01]  /*0ea0*/  VIADD R14, R8.reuse, 0xc ;  /* 0x0000000c080e7836 */ /* 0x040fe20000000000 */
[----:B------:R-:W-:Y:S01]  /*0eb0*/  UIADD3 UR4, UPT, UPT, UR4, 0x10, URZ ;  /* 0x0000001004047890 */ /* 0x000fe2000fffe0ff */
[--C-:B------:R-:W-:Y:S02]  /*0ec0*/  IMAD R9, R8, 0x4, R1.reuse ;  /* 0x0000000408097824 */ /* 0x100fe400078e0201 */
[--C-:B------:R-:W-:Y:S02]  /*0ed0*/  IMAD R10, R10, 0x4, R1.reuse ;  /* 0x000000040a0a7824 */ /* 0x100fe400078e0201 */
[--C-:B------:R-:W-:Y:S01]  /*0ee0*/  IMAD R12, R12, 0x4, R1.reuse ;  /* 0x000000040c0c7824 */ /* 0x100fe200078e0201 */
[----:B-----5:R1:W-:Y:S01]  /*0ef0*/  STL [R9], R13 ;  /* 0x0000000d09007387 */ /* 0x0203e20000100800 */
[----:B------:R-:W-:Y:S01]  /*0f00*/  IMAD R14, R14, 0x4, R1 ;  /* 0x000000040e0e7824 */ /* 0x000fe200078e0201 */
[----:B------:R-:W-:Y:S01]  /*0f10*/  ISETP.LE.AND P1, PT, R15, UR4, PT ;  /* 0x000000040f007c0c */ /* 0x000fe2000bf23270 */
        /* <DEDUP_REMOVED lines=17> */
.L_x_16:
        /* <DEDUP_REMOVED lines=17> */
.L_x_18:
[----:B------:R-:W-:-:S13]  /*1140*/  ISETP.NE.OR P0, PT, R11, UR4, P0 ;  /* 0x000000040b007c0c */ /* 0x000fda0008705670 */
[----:B------:R-:W-:Y:S05]  /*1150*/  @!P0 BRA `(.L_x_14) ;  /* 0x0000000000248947 */ /* 0x000fea0003800000 */
.L_x_15:
        /* <DEDUP_REMOVED lines=9> */
.L_x_14:
        /* <DEDUP_REMOVED lines=12> */
[----:B----4-:R-:W-:Y:S05]  /*12b0*/  @!P0 BRA `(.L_x_0) ;  /* 0x0000000800c08947 */ /* 0x010fea0003800000 */
[----:B------:R4:W-:Y:S01]  /*12c0*/  STL [R9+0x8], R4 ;  /* 0x0000080409007387 */ /* 0x0009e20000100800 */
[----:B------:R-:W-:Y:S01]  /*12d0*/  VIADD R10, R8, 0x3 ;  /* 0x00000003080a7836 */ /* 0x000fe20000000000 */
[----:B------:R-:W-:Y:S06]  /*12e0*/  BRA `(.L_x_0) ;  /* 0x0000000800b47947 */ /* 0x000fec0003800000 */
.L_x_13:
        /* <DEDUP_REMOVED lines=18> */
.L_x_23:
[C---:B-1----:R-:W-:Y:S01]  /*1410*/  VIADD R10, R8.reuse, 0x4 ;  /* 0x00000004080a7836 */ /* 0x042fe20000000000 */
[----:B------:R-:W-:Y:S01]  /*1420*/  UIADD3 UR4, UPT, UPT, UR4, 0x10, URZ ;  /* 0x0000001004047890 */ /* 0x000fe2000fffe0ff */
[C---:B------:R-:W-:Y:S02]  /*1430*/  VIADD R12, R8.reuse, 0x8 ;  /* 0x00000008080c7836 */ /* 0x040fe40000000000 */
[C---:B------:R-:W-:Y:S02]  /*1440*/  VIADD R14, R8.reuse, 0xc ;  /* 0x0000000c080e7836 */ /* 0x040fe40000000000 */
[--C-:B------:R-:W-:Y:S01]  /*1450*/  IMAD R9, R8, 0x4, R1.reuse ;  /* 0x0000000408097824 */ /* 0x100fe200078e0201 */
[----:B------:R-:W-:Y:S01]  /*1460*/  ISETP.LE.AND P1, PT, R15, UR4, PT ;  /* 0x000000040f007c0c */ /* 0x000fe2000bf23270 */
[--C-:B------:R-:W-:Y:S01]  /*1470*/  IMAD R10, R10, 0x4, R1.reuse ;  /* 0x000000040a0a7824 */ /* 0x100fe200078e0201 */
[----:B------:R-:W-:Y:S01]  /*1480*/  IADD3 R8, PT, PT, R8, 0x10, RZ ;  /* 0x0000001008087810 */ /* 0x000fe20007ffe0ff */
[--C-:B------:R-:W-:Y:S01]  /*1490*/  IMAD R12, R12, 0x4, R1.reuse ;  /* 0x000000040c0c7824 */ /* 0x100fe200078e0201 */
[----:B-----5:R1:W-:Y:S01]  /*14a0*/  STL [R9], R13 ;  /* 0x0000000d09007387 */ /* 0x0203e20000100800 */
[----:B------:R-:W-:-:S03]  /*14b0*/  IMAD R14, R14, 0x4, R1 ;  /* 0x000000040e0e7824 */ /* 0x000fc600078e0201 */
        /* <DEDUP_REMOVED lines=16> */
.L_x_22:
        /* <DEDUP_REMOVED lines=17> */
.L_x_24:
[----:B------:R-:W-:-:S13]  /*16d0*/  ISETP.NE.OR P0, PT, R11, UR4, P0 ;  /* 0x000000040b007c0c */ /* 0x000fda0008705670 */
[----:B------:R-:W-:Y:S05]  /*16e0*/  @!P0 BRA `(.L_x_20) ;  /* 0x0000000000248947 */ /* 0x000fea0003800000 */
.L_x_21:
        /* <DEDUP_REMOVED lines=9> */
.L_x_20:
        /* <DEDUP_REMOVED lines=16> */
.L_x_19:
[C---:B------:R-:W-:Y:S01]  /*1880*/  ISETP.GE.U32.AND P0, PT, R11.reuse, 0x4, PT ;  /* 0x000000040b00780c */ /* 0x040fe20003f06070 */
[----:B------:R-:W-:Y:S01]  /*1890*/  IMAD.MOV.U32 R9, RZ, RZ, R10 ;  /* 0x000000ffff097224 */ /* 0x000fe200078e000a */
[----:B------:R-:W-:-:S11]  /*18a0*/  LOP3.LUT R14, R11, 0x3, RZ, 0xc0, !PT ;  /* 0x000000030b0e7812 */ /* 0x000fd600078ec0ff */
[----:B------:R-:W-:Y:S05]  /*18b0*/  @!P0 BRA `(.L_x_25) ;  /* 0x0000000400088947 */ /* 0x000fea0003800000 */
[----:B------:R1:W5:Y:S01]  /*18c0*/  LDG.E R12, desc[UR36][R4.64] ;  /* 0x00000024040c7981 */ /* 0x000362000c1e1900 */
[----:B------:R-:W-:Y:S01]  /*18d0*/  LOP3.LUT R8, R11, 0x7ffffffc, RZ, 0xc0, !PT ;  /* 0x7ffffffc0b087812 */ /* 0x000fe200078ec0ff */
[----:B------:R-:W-:-:S04]  /*18e0*/  IMAD.MOV.U32 R9, RZ, RZ, R10 ;  /* 0x000000ffff097224 */ /* 0x000fc800078e000a */
[----:B------:R-:W-:-:S05]  /*18f0*/  IMAD.MOV R8, RZ, RZ, -R8 ;  /* 0x000000ffff087224 */ /* 0x000fca00078e0a08 */
[----:B------:R-:W-:-:S13]  /*1900*/  ISETP.GE.AND P0, PT, R8, RZ, PT ;  /* 0x000000ff0800720c */ /* 0x000fda0003f06270 */
[----:B-1----:R-:W-:Y:S05]  /*1910*/  @P0 BRA `(.L_x_26) ;  /* 0x0000000000cc0947 */ /* 0x002fea0003800000 */
[----:B------:R-:W-:Y:S01]  /*1920*/  IMAD.MOV R10, RZ, RZ, -R8 ;  /* 0x000000ffff0a7224 */ /* 0x000fe200078e0a08 */
[----:B------:R-:W-:-:S04]  /*1930*/  PLOP3.LUT P0, PT, PT, PT, PT, 0x80, 0x8 ;  /* 0x000000000008781c */ /* 0x000fc80003f0f070 */
[----:B------:R-:W-:-:S13]  /*1940*/  ISETP.GT.AND P1, PT, R10, 0xc, PT ;  /* 0x0000000c0a00780c */ /* 0x000fda0003f24270 */
[----:B------:R-:W-:Y:S05]  /*1950*/  @!P1 BRA `(.L_x_27) ;  /* 0x0000000000709947 */ /* 0x000fea0003800000 */
[----:B------:R-:W-:-:S13]  /*1960*/  PLOP3.LUT P0, PT, PT, PT, PT, 0x8, 0x80 ;  /* 0x000000000080781c */ /* 0x000fda0003f0e170 */
.L_x_28:
[C---:B-1----:R-:W-:Y:S02]  /*1970*/  VIADD R11, R9.reuse, 0x4 ;  /* 0x00000004090b7836 */ /* 0x042fe40000000000 */
[C---:B------:R-:W-:Y:S02]  /*1980*/  VIADD R13, R9.reuse, 0x8 ;  /* 0x00000008090d7836 */ /* 0x040fe40000000000 */
[C---:B------:R-:W-:Y:S02]  /*1990*/  VIADD R15, R9.reuse, 0xc ;  /* 0x0000000c090f7836 */ /* 0x040fe40000000000 */
[--C-:B------:R-:W-:Y:S02]  /*19a0*/  IMAD R10, R9, 0x4, R6.reuse ;  /* 0x00000004090a7824 */ /* 0x100fe400078e0206 */
[--C-:B------:R-:W-:Y:S02]  /*19b0*/  IMAD R11, R11, 0x4, R6.reuse ;  /* 0x000000040b0b7824 */ /* 0x100fe400078e0206 */
[--C-:B------:R-:W-:Y:S01]  /*19c0*/  IMAD R13, R13, 0x4, R6.reuse ;  /* 0x000000040d0d7824 */ /* 0x100fe200078e0206 */
[----:B-----5:R1:W-:Y:S01]  /*19d0*/  STL [R10+-0x8], R12 ;  /* 0xfffff80c0a007387 */ /* 0x0203e20000100800 */
[----:B------:R-:W-:-:S02]  /*19e0*/  IMAD R15, R15, 0x4, R6 ;  /* 0x000000040f0f7824 */ /* 0x000fc400078e0206 */
[----:B------:R-:W-:Y:S01]  /*19f0*/  VIADD R8, R8, 0x10 ;  /* 0x0000001008087836 */ /* 0x000fe20000000000 */
[----:B------:R1:W-:Y:S01]  /*1a00*/  STL [R10+-0x4], R12 ;  /* 0xfffffc0c0a007387 */ /* 0x0003e20000100800 */
[----:B------:R-:W-:-:S03]  /*1a10*/  VIADD R9, R9, 0x10 ;  /* 0x0000001009097836 */ /* 0x000fc60000000000 */
[----:B------:R1:W-:Y:S01]  /*1a20*/  STL [R10], R12 ;  /* 0x0000000c0a007387 */ /* 0x0003e20000100800 */
[----:B------:R-:W-:-:S03]  /*1a30*/  ISETP.GE.AND P1, PT, R8, -0xc, PT ;  /* 0xfffffff40800780c */ /* 0x000fc60003f26270 */
[----:B------:R1:W-:Y:S04]  /*1a40*/  STL [R10+0x4], R12 ;  /* 0x0000040c0a007387 */ /* 0x0003e80000100800 */
[----:B------:R1:W-:Y:S04]  /*1a50*/  STL [R11+-0x8], R12 ;  /* 0xfffff80c0b007387 */ /* 0x0003e80000100800 */
[----:B------:R1:W-:Y:S04]  /*1a60*/  STL [R11+-0x4], R12 ;  /* 0xfffffc0c0b007387 */ /* 0x0003e80000100800 */
[----:B------:R1:W-:Y:S04]  /*1a70*/  STL [R11], R12 ;  /* 0x0000000c0b007387 */ /* 0x0003e80000100800 */
        /* <DEDUP_REMOVED lines=8> */
[----:B------:R1:W-:Y:S01]  /*1b00*/  STL [R15+0x4], R12 ;  /* 0x0000040c0f007387 */ /* 0x0003e20000100800 */
[----:B------:R-:W-:Y:S05]  /*1b10*/  @!P1 BRA `(.L_x_28) ;  /* 0xfffffffc00949947 */ /* 0x000fea000383ffff */
.L_x_27:
[----:B-1----:R-:W-:-:S05]  /*1b20*/  IMAD.MOV R10, RZ, RZ, -R8 ;  /* 0x000000ffff0a7224 */ /* 0x002fca00078e0a08 */
[----:B------:R-:W-:-:S13]  /*1b30*/  ISETP.GT.AND P1, PT, R10, 0x4, PT ;  /* 0x000000040a00780c */ /* 0x000fda0003f24270 */
[----:B------:R-:W-:Y:S05]  /*1b40*/  @!P1 BRA `(.L_x_29) ;  /* 0x0000000000389947 */ /* 0x000fea0003800000 */
[C---:B------:R-:W-:Y:S01]  /*1b50*/  VIADD R11, R9.reuse, 0x4 ;  /* 0x00000004090b7836 */ /* 0x040fe20000000000 */
[----:B------:R-:W-:Y:S01]  /*1b60*/  PLOP3.LUT P0, PT, PT, PT, PT, 0x8, 0x80 ;  /* 0x000000000080781c */ /* 0x000fe20003f0e170 */
[----:B------:R-:W-:Y:S02]  /*1b70*/  IMAD R10, R9, 0x4, R6 ;  /* 0x00000004090a7824 */ /* 0x000fe400078e0206 */
[----:B------:R-:W-:Y:S01]  /*1b80*/  VIADD R8, R8, 0x8 ;  /* 0x0000000808087836 */ /* 0x000fe20000000000 */
[----:B------:R-:W-:Y:S01]  /*1b90*/  LEA R11, R11, R6, 0x2 ;  /* 0x000000060b0b7211 */ /* 0x000fe200078e10ff */
[----:B------:R-:W-:Y:S01]  /*1ba0*/  VIADD R9, R9, 0x8 ;  /* 0x0000000809097836 */ /* 0x000fe20000000000 */
[----:B-----5:R1:W-:Y:S04]  /*1bb0*/  STL [R10+-0x8], R12 ;  /* 0xfffff80c0a007387 */ /* 0x0203e80000100800 */
[----:B------:R1:W-:Y:S04]  /*1bc0*/  STL [R10+-0x4], R12 ;  /* 0xfffffc0c0a007387 */ /* 0x0003e80000100800 */
[----:B------:R1:W-:Y:S04]  /*1bd0*/  STL [R10], R12 ;  /* 0x0000000c0a007387 */ /* 0x0003e80000100800 */
[----:B------:R1:W-:Y:S04]  /*1be0*/  STL [R10+0x4], R12 ;  /* 0x0000040c0a007387 */ /* 0x0003e80000100800 */
[----:B------:R1:W-:Y:S04]  /*1bf0*/  STL [R11+-0x8], R12 ;  /* 0xfffff80c0b007387 */ /* 0x0003e80000100800 */
[----:B------:R1:W-:Y:S04]  /*1c00*/  STL [R11+-0x4], R12 ;  /* 0xfffffc0c0b007387 */ /* 0x0003e80000100800 */
[----:B------:R1:W-:Y:S04]  /*1c10*/  STL [R11], R12 ;  /* 0x0000000c0b007387 */ /* 0x0003e80000100800 */
[----:B------:R1:W-:Y:S02]  /*1c20*/  STL [R11+0x4], R12 ;  /* 0x0000040c0b007387 */ /* 0x0003e40000100800 */
.L_x_29:
[----:B------:R-:W-:-:S13]  /*1c30*/  ISETP.NE.OR P0, PT, R8, RZ, P0 ;  /* 0x000000ff0800720c */ /* 0x000fda0000705670 */
[----:B------:R-:W-:Y:S05]  /*1c40*/  @!P0 BRA `(.L_x_25) ;  /* 0x0000000000248947 */ /* 0x000fea0003800000 */
.L_x_26:
[C---:B-12---:R-:W-:Y:S02]  /*1c50*/  IMAD R11, R9.reuse, 0x4, R6 ;  /* 0x00000004090b7824 */ /* 0x046fe400078e0206 */
[----:B------:R-:W-:Y:S02]  /*1c60*/  VIADD R8, R8, 0x4 ;  /* 0x0000000408087836 */ /* 0x000fe40000000000 */
[----:B------:R-:W-:Y:S01]  /*1c70*/  VIADD R9, R9, 0x4 ;  /* 0x0000000409097836 */ /* 0x000fe20000000000 */
[----:B-----5:R2:W-:Y:S02]  /*1c80*/  STL [R11+-0x8], R12 ;  /* 0xfffff80c0b007387 */ /* 0x0205e40000100800 */
[----:B------:R-:W-:Y:S02]  /*1c90*/  ISETP.NE.AND P0, PT, R8, RZ, PT ;  /* 0x000000ff0800720c */ /* 0x000fe40003f05270 */
[----:B------:R2:W-:Y:S04]  /*1ca0*/  STL [R11+-0x4], R12 ;  /* 0xfffffc0c0b007387 */ /* 0x0005e80000100800 */
[----:B------:R2:W-:Y:S04]  /*1cb0*/  STL [R11], R12 ;  /* 0x0000000c0b007387 */ /* 0x0005e80000100800 */
[----:B------:R2:W-:Y:S03]  /*1cc0*/  STL [R11+0x4], R12 ;  /* 0x0000040c0b007387 */ /* 0x0005e60000100800 */
[----:B------:R-:W-:Y:S05]  /*1cd0*/  @P0 BRA `(.L_x_26) ;  /* 0xfffffffc00dc0947 */ /* 0x000fea000383ffff */
.L_x_25:
[----:B------:R-:W-:Y:S01]  /*1ce0*/  ISETP.NE.AND P0, PT, R14, RZ, PT ;  /* 0x000000ff0e00720c */ /* 0x000fe20003f05270 */
[----:B-1----:R-:W-:-:S12]  /*1cf0*/  IMAD.MOV.U32 R10, RZ, RZ, R9 ;  /* 0x000000ffff0a7224 */ /* 0x002fd800078e0009 */
[----:B------:R-:W-:Y:S05]  /*1d00*/  @!P0 BRA `(.L_x_0) ;  /* 0x00000000002c8947 */ /* 0x000fea0003800000 */
[----:B------:R-:W3:Y:S01]  /*1d10*/  LDG.E R5, desc[UR36][R4.64] ;  /* 0x0000002404057981 */ /* 0x000ee2000c1e1900 */
[C---:B------:R-:W-:Y:S01]  /*1d20*/  IMAD R8, R9.reuse, 0x4, R1 ;  /* 0x0000000409087824 */ /* 0x040fe200078e0201 */
[----:B------:R-:W-:Y:S01]  /*1d30*/  ISETP.NE.AND P0, PT, R14, 0x1, PT ;  /* 0x000000010e00780c */ /* 0x000fe20003f05270 */
[----:B------:R-:W-:-:S03]  /*1d40*/  VIADD R10, R9, 0x1 ;  /* 0x00000001090a7836 */ /* 0x000fc60000000000 */
[----:B---3--:R1:W-:Y:S09]  /*1d50*/  STL [R8], R5 ;  /* 0x0000000508007387 */ /* 0x0083f20000100800 */
[----:B------:R-:W-:Y:S05]  /*1d60*/  @!P0 BRA `(.L_x_0) ;  /* 0x0000000000148947 */ /* 0x000fea0003800000 */
[----:B------:R-:W-:Y:S01]  /*1d70*/  ISETP.NE.AND P0, PT, R14, 0x2, PT ;  /* 0x000000020e00780c */ /* 0x000fe20003f05270 */
[----:B------:R3:W-:Y:S01]  /*1d80*/  STL [R8+0x4], R5 ;  /* 0x0000040508007387 */ /* 0x0007e20000100800 */
[----:B------:R-:W-:-:S11]  /*1d90*/  VIADD R10, R9, 0x2 ;  /* 0x00000002090a7836 */ /* 0x000fd60000000000 */
[----:B------:R3:W-:Y:S01]  /*1da0*/  @P0 STL [R8+0x8], R5 ;  /* 0x0000080508000387 */ /* 0x0007e20000100800 */
[----:B------:R-:W-:-:S07]  /*1db0*/  @P0 VIADD R10, R9, 0x3 ;  /* 0x00000003090a0836 */ /* 0x000fce0000000000 */
.L_x_0:
[----:B------:R-:W-:-:S05]  /*1dc0*/  VIADD R7, R7, 0x1 ;  /* 0x0000000107077836 */ /* 0x000fca0000000000 */
[----:B------:R-:W-:-:S13]  /*1dd0*/  ISETP.NE.AND P0, PT, R7, 0x19, PT ;  /* 0x000000190700780c */ /* 0x000fda0003f05270 */
[----:B------:R-:W-:Y:S05]  /*1de0*/  @P0 BRA `(.L_x_30) ;  /* 0xffffffe000ec0947 */ /* 0x000fea000383ffff */
[----:B------:R0:W5:Y:S04]  /*1df0*/  LDL R3, [R1+0x80] ;  /* 0x0000800001037983 */ /* 0x0001680000100800 */
[----:B------:R0:W5:Y:S04]  /*1e00*/  LDL.128 R48, [R1] ;  /* 0x0000000001307983 */ /* 0x0001680000100c00 */
[----:B------:R0:W5:Y:S04]  /*1e10*/  LDL.128 R16, [R1+0x10] ;  /* 0x0000100001107983 */ /* 0x0001680000100c00 */
[----:B------:R0:W5:Y:S04]  /*1e20*/  LDL.128 R24, [R1+0x20] ;  /* 0x0000200001187983 */ /* 0x0001680000100c00 */
[----:B------:R0:W5:Y:S04]  /*1e30*/  LDL.128 R28, [R1+0x30] ;  /* 0x00003000011c7983 */ /* 0x0001680000100c00 */
[----:B------:R0:W5:Y:S04]  /*1e40*/  LDL.128 R32, [R1+0x40] ;  /* 0x0000400001207983 */ /* 0x0001680000100c00 */
[----:B------:R0:W5:Y:S04]  /*1e50*/  LDL.128 R36, [R1+0x50] ;  /* 0x0000500001247983 */ /* 0x0001680000100c00 */
[----:B------:R0:W5:Y:S04]  /*1e60*/  LDL.128 R40, [R1+0x60] ;  /* 0x0000600001287983 */ /* 0x0001680000100c00 */
[----:B------:R0:W5:Y:S01]  /*1e70*/  LDL.128 R44, [R1+0x70] ;  /* 0x00007000012c7983 */ /* 0x0001620000100c00 */
[----:B------:R-:W-:-:S05]  /*1e80*/  UMOV UR4, URZ ;  /* 0x000000ff00047c82 */ /* 0x000fca0008000000 */
.L_x_31:
[CC--:B-1-3-5:R-:W-:Y:S01]  /*1e90*/  VIMNMX R5, PT, PT, R49.reuse, R48.reuse, !PT ;  /* 0x0000003031057248 */ /* 0x0eafe20007fe0100 */
[----:B------:R-:W-:Y:S01]  /*1ea0*/  UIADD3 UR4, UPT, UPT, UR4, 0x2, URZ ;  /* 0x0000000204047890 */ /* 0x000fe2000fffe0ff */
[----:B------:R-:W-:Y:S02]  /*1eb0*/  VIMNMX R49, PT, PT, R49, R48, PT ;  /* 0x0000003031317248 */ /* 0x000fe40003fe0100 */
[CC--:B--2-4-:R-:W-:Y:S01]  /*1ec0*/  VIMNMX R4, PT, PT, R5.reuse, R50.reuse, !PT ;  /* 0x0000003205047248 */ /* 0x0d4fe20007fe0100 */
[----:B------:R-:W-:Y:S01]  /*1ed0*/  UISETP.NE.AND UP0, UPT, UR4, 0x20, UPT ;  /* 0x000000200400788c */ /* 0x000fe2000bf05270 */
[----:B------:R-:W-:Y:S02]  /*1ee0*/  VIMNMX R48, PT, PT, R5, R50, PT ;  /* 0x0000003205307248 */ /* 0x000fe40003fe0100 */
[----:B------:R-:W-:Y:S02]  /*1ef0*/  VIMNMX R7, PT, PT, R4, R51, !PT ;  /* 0x0000003304077248 */ /* 0x000fe40007fe0100 */
[----:B------:R-:W-:-:S02]  /*1f00*/  ISETP.GE.AND P0, PT, R50, R49, PT ;  /* 0x000000313200720c */ /* 0x000fc40003f06270 */
[CC--:B------:R-:W-:Y:S02]  /*1f10*/  VIMNMX R6, PT, PT, R7.reuse, R16.reuse, !PT ;  /* 0x0000001007067248 */ /* 0x0c0fe40007fe0100 */
[----:B------:R-:W-:Y:S02]  /*1f20*/  VIMNMX R50, PT, PT, R7, R16, PT ;  /* 0x0000001007327248 */ /* 0x000fe40003fe0100 */
[----:B------:R-:W-:Y:S02]  /*1f30*/  VIMNMX R9, PT, PT, R6, R17, !PT ;  /* 0x0000001106097248 */ /* 0x000fe40007fe0100 */
[----:B------:R-:W-:Y:S02]  /*1f40*/  VIMNMX R4, PT, PT, R4, R51, PT ;  /* 0x0000003304047248 */ /* 0x000fe40003fe0100 */
[----:B------:R-:W-:Y:S02]  /*1f50*/  VIMNMX R8, PT, PT, R9, R18, !PT ;  /* 0x0000001209087248 */ /* 0x000fe40007fe0100 */
[----:B------:R-:W-:-:S02]  /*1f60*/  VIMNMX R51, PT, PT, R6, R17, PT ;  /* 0x0000001106337248 */ /* 0x000fc40003fe0100 */
[CC--:B------:R-:W-:Y:S02]  /*1f70*/  VIMNMX R5, PT, PT, R8.reuse, R19.reuse, !PT ;  /* 0x0000001308057248 */ /* 0x0c0fe40007fe0100 */
[----:B------:R-:W-:Y:S02]  /*1f80*/  VIMNMX R16, PT, PT, R9, R18, PT ;  /* 0x0000001209107248 */ /* 0x000fe40003fe0100 */
[CC--:B------:R-:W-:Y:S02]  /*1f90*/  VIMNMX R10, PT, PT, R5.reuse, R24.reuse, !PT ;  /* 0x00000018050a7248 */ /* 0x0c0fe40007fe0100 */
        /* <DEDUP_REMOVED lines=23> */
[----:B------:R-:W-:Y:S02]  /*2110*/  VIMNMX R10, PT, PT, R5, R36, !PT ;  /* 0x00000024050a7248 */ /* 0x000fe40007fe0100 */
[----:B------:R-:W-:Y:S02]  /*2120*/  VIMNMX R33, PT, PT, R8, R35, PT ;  /* 0x0000002308217248 */ /* 0x000fe40003fe0100 */
[CC--:B------:R-:W-:Y:S02]  /*2130*/  VIMNMX R7, PT, PT, R10.reuse, R37.reuse, !PT ;  /* 0x000000250a077248 */ /* 0x0c0fe40007fe0100 */
[----:B------:R-:W-:-:S02]  /*2140*/  VIMNMX R35, PT, PT, R10, R37, PT ;  /* 0x000000250a237248 */ /* 0x000fc40003fe0100 */
[----:B------:R-:W-:Y:S02]  /*2150*/  VIMNMX R6, PT, PT, R7, R38, !PT ;  /* 0x0000002607067248 */ /* 0x000fe40007fe0100 */
[----:B------:R-:W-:Y:S02]  /*2160*/  VIMNMX R34, PT, PT, R5, R36, PT ;  /* 0x0000002405227248 */ /* 0x000fe40003fe0100 */
[CC--:B------:R-:W-:Y:S02]  /*2170*/  VIMNMX R9, PT, PT, R6.reuse, R39.reuse, !PT ;  /* 0x0000002706097248 */ /* 0x0c0fe40007fe0100 */
[----:B------:R-:W-:Y:S02]  /*2180*/  VIMNMX R37, PT, PT, R6, R39, PT ;  /* 0x0000002706257248 */ /* 0x000fe40003fe0100 */
[----:B------:R-:W-:Y:S02]  /*2190*/  VIMNMX R8, PT, PT, R9, R40, !PT ;  /* 0x0000002809087248 */ /* 0x000fe40007fe0100 */
[----:B------:R-:W-:-:S02]  /*21a0*/  VIMNMX R36, PT, PT, R7, R38, PT ;  /* 0x0000002607247248 */ /* 0x000fc40003fe0100 */
[----:B------:R-:W-:Y:S02]  /*21b0*/  VIMNMX R11, PT, PT, R8, R41, !PT ;  /* 0x00000029080b7248 */ /* 0x000fe40007fe0100 */
[----:B------:R-:W-:Y:S02]  /*21c0*/  SEL R5, R49, R48, !P0 ;  /* 0x0000003031057207 */ /* 0x000fe40004000000 */
[----:B------:R-:W-:Y:S02]  /*21d0*/  VIMNMX R10, PT, PT, R11, R42, !PT ;  /* 0x0000002a0b0a7248 */ /* 0x000fe40007fe0100 */
[----:B------:R-:W-:Y:S02]  /*21e0*/  VIMNMX R38, PT, PT, R9, R40, PT ;  /* 0x0000002809267248 */ /* 0x000fe40003fe0100 */
[----:B------:R-:W-:Y:S02]  /*21f0*/  VIMNMX R13, PT, PT, R10, R43, !PT ;  /* 0x0000002b0a0d7248 */ /* 0x000fe40007fe0100 */
[----:B------:R-:W-:-:S02]  /*2200*/  VIMNMX R7, PT, PT, R4, R5, !PT ;  /* 0x0000000504077248 */ /* 0x000fc40007fe0100 */
[----:B------:R-:W-:Y:S02]  /*2210*/  VIMNMX R6, PT, PT, R13, R44, !PT ;  /* 0x0000002c0d067248 */ /* 0x000fe40007fe0100 */
[----:B------:R-:W-:Y:S02]  /*2220*/  VIMNMX R39, PT, PT, R8, R41, PT ;  /* 0x0000002908277248 */ /* 0x000fe40003fe0100 */
[----:B------:R-:W-:Y:S02]  /*2230*/  VIMNMX R9, PT, PT, R6, R45, !PT ;  /* 0x0000002d06097248 */ /* 0x000fe40007fe0100 */
[----:B------:R-:W-:Y:S02]  /*2240*/  VIMNMX R41, PT, PT, R10, R43, PT ;  /* 0x0000002b0a297248 */ /* 0x000fe40003fe0100 */
[----:B------:R-:W-:Y:S02]  /*2250*/  VIMNMX R8, PT, PT, R9, R46, !PT ;  /* 0x0000002e09087248 */ /* 0x000fe40007fe0100 */
[----:B------:R-:W-:-:S02]  /*2260*/  VIMNMX R10, PT, PT, R50, R7, !PT ;  /* 0x00000007320a7248 */ /* 0x000fc40007fe0100 */
[----:B------:R-:W-:Y:S02]  /*2270*/  VIMNMX R40, PT, PT, R11, R42, PT ;  /* 0x0000002a0b287248 */ /* 0x000fe40003fe0100 */
[----:B------:R-:W-:Y:S02]  /*2280*/  VIMNMX R43, PT, PT, R6, R45, PT ;  /* 0x0000002d062b7248 */ /* 0x000fe40003fe0100 */
[----:B------:R-:W-:Y:S02]  /*2290*/  VIMNMX R42, PT, PT, R13, R44, PT ;  /* 0x0000002c0d2a7248 */ /* 0x000fe40003fe0100 */
[----:B------:R-:W-:Y:S02]  /*22a0*/  VIMNMX R6, PT, PT, R8, R47, !PT ;  /* 0x0000002f08067248 */ /* 0x000fe40007fe0100 */
[----:B------:R-:W-:Y:S02]  /*22b0*/  VIMNMX R44, PT, PT, R9, R46, PT ;  /* 0x0000002e092c7248 */ /* 0x000fe40003fe0100 */
[----:B------:R-:W-:-:S02]  /*22c0*/  VIMNMX R9, PT, PT, R51, R10, !PT ;  /* 0x0000000a33097248 */ /* 0x000fc40007fe0100 */
[----:B------:R-:W-:Y:S02]  /*22d0*/  VIMNMX R45, PT, PT, R8, R47, PT ;  /* 0x0000002f082d7248 */ /* 0x000fe40003fe0100 */
[CC--:B------:R-:W-:Y:S02]  /*22e0*/  VIMNMX R47, PT, PT, R6.reuse, R3.reuse, !PT ;  /* 0x00000003062f7248 */ /* 0x0c0fe40007fe0100 */
[----:B------:R-:W-:Y:S02]  /*22f0*/  VIMNMX R3, PT, PT, R6, R3, PT ;  /* 0x0000000306037248 */ /* 0x000fe40003fe0100 */
[----:B------:R-:W-:Y:S02]  /*2300*/  VIMNMX R6, PT, PT, R16, R9, !PT ;  /* 0x0000000910067248 */ /* 0x000fe40007fe0100 */
[----:B------:R-:W-:Y:S02]  /*2310*/  SEL R48, R48, R49, !P0 ;  /* 0x0000003130307207 */ /* 0x000fe40004000000 */
[----:B------:R-:W-:-:S02]  /*2320*/  VIMNMX R11, PT, PT, R17, R6, !PT ;  /* 0x00000006110b7248 */ /* 0x000fc40007fe0100 */
[----:B------:R-:W-:Y:S02]  /*2330*/  VIMNMX R49, PT, PT, R4, R5, PT ;  /* 0x0000000504317248 */ /* 0x000fe40003fe0100 */
[----:B------:R-:W-:Y:S02]  /*2340*/  VIMNMX R4, PT, PT, R18, R11, !PT ;  /* 0x0000000b12047248 */ /* 0x000fe40007fe0100 */
[----:B------:R-:W-:Y:S02]  /*2350*/  VIMNMX R50, PT, PT, R50, R7, PT ;  /* 0x0000000732327248 */ /* 0x000fe40003fe0100 */
[----:B------:R-:W-:Y:S02]  /*2360*/  VIMNMX R5, PT, PT, R19, R4, !PT ;  /* 0x0000000413057248 */ /* 0x000fe40007fe0100 */
[----:B------:R-:W-:Y:S02]  /*2370*/  VIMNMX R17, PT, PT, R17, R6, PT ;  /* 0x0000000611117248 */ /* 0x000fe40003fe0100 */
        /* <DEDUP_REMOVED lines=44> */
[-C--:B------:R-:W-:Y:S02]  /*2640*/  ISETP.GT.AND P0, PT, R46, R47.reuse, PT ;  /* 0x0000002f2e00720c */ /* 0x080fe40003f04270 */
[CC--:B------:R-:W-:Y:S02]  /*2650*/  VIMNMX R4, PT, PT, R3.reuse, R46.reuse, !PT ;  /* 0x0000002e03047248 */ /* 0x0c0fe40007fe0100 */
[----:B------:R-:W-:Y:S02]  /*2660*/  VIMNMX R46, PT, PT, R3, R46, PT ;  /* 0x0000002e032e7248 */ /* 0x000fe40003fe0100 */
[----:B------:R-:W-:Y:S02]  /*2670*/  SEL R3, R4, R47, P0 ;  /* 0x0000002f04037207 */ /* 0x000fe40000000000 */
[----:B------:R-:W-:-:S02]  /*2680*/  VIMNMX R42, PT, PT, R42, R5, PT ;  /* 0x000000052a2a7248 */ /* 0x000fc40003fe0100 */
[----:B------:R-:W-:Y:S02]  /*2690*/  VIMNMX R43, PT, PT, R43, R8, PT ;  /* 0x000000082b2b7248 */ /* 0x000fe40003fe0100 */
[----:B------:R-:W-:Y:S02]  /*26a0*/  VIMNMX R44, PT, PT, R44, R7, PT ;  /* 0x000000072c2c7248 */ /* 0x000fe40003fe0100 */
[----:B------:R-:W-:Y:S02]  /*26b0*/  VIMNMX R45, PT, PT, R45, R6, PT ;  /* 0x000000062d2d7248 */ /* 0x000fe40003fe0100 */
[----:B------:R-:W-:Y:S01]  /*26c0*/  SEL R47, R47, R4, P0 ;  /* 0x000000042f2f7207 */ /* 0x000fe20000000000 */
[----:B------:R-:W-:Y:S06]  /*26d0*/  BRA.U UP0, `(.L_x_31) ;  /* 0xfffffff500ec7547 */ /* 0x000fec000b83ffff */
[----:B------:R-:W1:Y:S01]  /*26e0*/  S2R R4, SR_CTAID.X ;  /* 0x0000000000047919 */ /* 0x000e620000002500 */
[----:B------:R-:W2:Y:S01]  /*26f0*/  LDCU UR4, c[0x0][0x364] ;  /* 0x00006c80ff0477ac */ /* 0x000ea20008000800 */
[----:B------:R-:W-:Y:S01]  /*2700*/  BSSY.RECONVERGENT B6, `(.L_x_32) ;  /* 0x000012e000067945 */ /* 0x000fe20003800200 */
[----:B------:R-:W1:Y:S01]  /*2710*/  S2R R5, SR_TID.X ;  /* 0x0000000000057919 */ /* 0x000e620000002100 */
[----:B------:R-:W1:Y:S01]  /*2720*/  LDCU UR5, c[0x0][0x360] ;  /* 0x00006c00ff0577ac */ /* 0x000e620008000800 */
[----:B------:R-:W2:Y:S01]  /*2730*/  S2R R3, SR_CTAID.Y ;  /* 0x0000000000037919 */ /* 0x000ea20000002600 */
[----:B------:R-:W2:Y:S01]  /*2740*/  S2R R6, SR_TID.Y ;  /* 0x0000000000067919 */ /* 0x000ea20000002200 */
[----:B-1----:R-:W-:-:S05]  /*2750*/  IMAD R4, R4, UR5, R5 ;  /* 0x0000000504047c24 */ /* 0x002fca000f8e0205 */
[----:B------:R-:W-:Y:S01]  /*2760*/  ISETP.NE.AND P0, PT, R4, 0x3, PT ;  /* 0x000000030400780c */ /* 0x000fe20003f05270 */
[----:B--2---:R-:W-:-:S05]  /*2770*/  IMAD R3, R3, UR4, R6 ;  /* 0x0000000403037c24 */ /* 0x004fca000f8e0206 */
[----:B------:R-:W-:-:S13]  /*2780*/  ISETP.NE.OR P0, PT, R3, 0x2, P0 ;  /* 0x000000020300780c */ /* 0x000fda0000705670 */
[----:B------:R-:W-:Y:S05]  /*2790*/  @P0 BRA `(.L_x_33) ;  /* 0x0000001000900947 */ /* 0x000fea0003800000 */
[----:B------:R-:W-:Y:S01]  /*27a0*/  MOV R8, 0x0 ;  /* 0x0000000000087802 */ /* 0x000fe20000000f00 */
[----:B------:R1:W-:Y:S01]  /*27b0*/  STL [R1+0x80], R48 ;  /* 0x0000803001007387 */ /* 0x0003e20000100800 */
[----:B------:R-:W2:Y:S01]  /*27c0*/  LDCU.64 UR4, c[0x4][0x8] ;  /* 0x01000100ff0477ac */ /* 0x000ea20008000a00 */
[----:B0-----:R-:W-:-:S03]  /*27d0*/  IADD3 R22, P0, P1, R1, 0x80, R0 ;  /* 0x0000008001167810 */ /* 0x001fc6000791e000 */
[----:B------:R-:W0:Y:S01]  /*27e0*/  LDC.64 R8, c[0x4][R8] ;  /* 0x0100000008087b82 */ /* 0x000e220000000a00 */
[----:B------:R-:W-:Y:S01]  /*27f0*/  IADD3.X R23, PT, PT, RZ, UR38, RZ, P0, P1 ;  /* 0x00000026ff177c10 */ /* 0x000fe200087e24ff */
[----:B------:R-:W-:-:S04]  /*2800*/  IMAD.MOV.U32 R6, RZ, RZ, R22 ;  /* 0x000000ffff067224 */ /* 0x000fc800078e0016 */
[----:B------:R-:W-:Y:S02]  /*2810*/  IMAD.MOV.U32 R7, RZ, RZ, R23 ;  /* 0x000000ffff077224 */ /* 0x000fe400078e0017 */
[----:B--2---:R-:W-:Y:S02]  /*2820*/  IMAD.U32 R4, RZ, RZ, UR4 ;  /* 0x00000004ff047e24 */ /* 0x004fe4000f8e00ff */
[----:B-1----:R-:W-:-:S07]  /*2830*/  IMAD.U32 R5, RZ, RZ, UR5 ;  /* 0x00000005ff057e24 */ /* 0x002fce000f8e00ff */
[----:B------:R-:W-:-:S07]  /*2840*/  LEPC R20, `(.L_x_34) ;  /* 0x000000001014794e */ /* 0x000fce0000000000 */
[----:B0-----:R-:W-:Y:S05]  /*2850*/  CALL.ABS.NOINC R8 ;  /* 0x0000000008007343 */ /* 0x001fea0003c00000 */
.L_x_34:
[----:B------:R-:W-:Y:S01]  /*2860*/  MOV R48, 0x0 ;  /* 0x0000000000307802 */ /* 0x000fe20000000f00 */
[----:B------:R0:W-:Y:S01]  /*2870*/  STL [R1+0x80], R49 ;  /* 0x0000803101007387 */ /* 0x0001e20000100800 */
[----:B------:R-:W1:Y:S01]  /*2880*/  LDCU.64 UR4, c[0x4][0x8] ;  /* 0x01000100ff0477ac */ /* 0x000e620008000a00 */
[----:B------:R-:W-:Y:S01]  /*2890*/  IMAD.MOV.U32 R6, RZ, RZ, R22 ;  /* 0x000000ffff067224 */ /* 0x000fe200078e0016 */
[----:B------:R0:W2:Y:S01]  /*28a0*/  LDC.64 R8, c[0x4][R48] ;  /* 0x0100000030087b82 */ /* 0x0000a20000000a00 */
[----:B------:R-:W-:Y:S02]  /*28b0*/  IMAD.MOV.U32 R7, RZ, RZ, R23 ;  /* 0x000000ffff077224 */ /* 0x000fe400078e0017 */
[----:B-1----:R-:W-:Y:S02]  /*28c0*/  IMAD.U32 R4, RZ, RZ, UR4 ;  /* 0x00000004ff047e24 */ /* 0x002fe4000f8e00ff */
[----:B0-----:R-:W-:-:S07]  /*28d0*/  IMAD.U32 R5, RZ, RZ, UR5 ;  /* 0x00000005ff057e24 */ /* 0x001fce000f8e00ff */
[----:B------:R-:W-:-:S07]  /*28e0*/  LEPC R20, `(.L_x_35) ;  /* 0x000000001014794e */ /* 0x000fce0000000000 */
[----:B--2---:R-:W-:Y:S05]  /*28f0*/  CALL.ABS.NOINC R8 ;  /* 0x0000000008007343 */ /* 0x004fea0003c00000 */
.L_x_35:
[----:B------:R0:W-:Y:S01]  /*2900*/  STL [R1+0x80], R50 ;  /* 0x0000803201007387 */ /* 0x0001e20000100800 */
[----:B------:R0:W1:Y:S01]  /*2910*/  LDC.64 R8, c[0x4][R48] ;  /* 0x0100000030087b82 */ /* 0x0000620000000a00 */
[----:B------:R-:W2:Y:S01]  /*2920*/  LDCU.64 UR4, c[0x4][0x8] ;  /* 0x01000100ff0477ac */ /* 0x000ea20008000a00 */
[----:B------:R-:W-:Y:S02]  /*2930*/  IMAD.MOV.U32 R6, RZ, RZ, R22 ;  /* 0x000000ffff067224 */ /* 0x000fe400078e0016 */
[----:B------:R-:W-:Y:S02]  /*2940*/  IMAD.MOV.U32 R7, RZ, RZ, R23 ;  /* 0x000000ffff077224 */ /* 0x000fe400078e0017 */
[----:B--2---:R-:W-:Y:S02]  /*2950*/  IMAD.U32 R4, RZ, RZ, UR4 ;  /* 0x00000004ff047e24 */ /* 0x004fe4000f8e00ff */
[----:B0-----:R-:W-:-:S07]  /*2960*/  IMAD.U32 R5, RZ, RZ, UR5 ;  /* 0x00000005ff057e24 */ /* 0x001fce000f8e00ff */
[----:B------:R-:W-:-:S07]  /*2970*/  LEPC R20, `(.L_x_36) ;  /* 0x000000001014794e */ /* 0x000fce0000000000 */
[----:B-1----:R-:W-:Y:S05]  /*2980*/  CALL.ABS.NOINC R8 ;  /* 0x0000000008007343 */ /* 0x002fea0003c00000 */
.L_x_36:
        /* <DEDUP_REMOVED lines=9> */
.L_x_37:
[----:B------:R0:W-:Y:S01]  /*2a20*/  STL [R1+0x80], R16 ;  /* 0x0000801001007387 */ /* 0x0001e20000100800 */
[----:B------:R0:W1:Y:S01]  /*2a30*/  LDC.64 R8, c[0x4][R48] ;  /* 0x0100000030087b82 */ /* 0x0000620000000a00 */
[----:B------:R-:W2:Y:S01]  /*2a40*/  LDCU.64 UR4, c[0x4][0x8] ;  /* 0x01000100ff0477ac */ /* 0x000ea20008000a00 */
[----:B------:R-:W-:Y:S02]  /*2a50*/  IMAD.MOV.U32 R6, RZ, RZ, R22 ;  /* 0x000000ffff067224 */ /* 0x000fe400078e0016 */
[----:B------:R-:W-:Y:S02]  /*2a60*/  IMAD.MOV.U32 R7, RZ, RZ, R23 ;  /* 0x000000ffff077224 */ /* 0x000fe400078e0017 */
[----:B--2---:R-:W-:Y:S01]  /*2a70*/  IMAD.U32 R4, RZ, RZ, UR4 ;  /* 0x00000004ff047e24 */ /* 0x004fe2000f8e00ff */
[----:B0-----:R-:W-:-:S07]  /*2a80*/  MOV R5, UR5 ;  /* 0x0000000500057c02 */ /* 0x001fce0008000f00 */
[----:B------:R-:W-:-:S07]  /*2a90*/  LEPC R20, `(.L_x_38) ;  /* 0x000000001014794e */ /* 0x000fce0000000000 */
[----:B-1----:R-:W-:Y:S05]  /*2aa0*/  CALL.ABS.NOINC R8 ;  /* 0x0000000008007343 */ /* 0x002fea0003c00000 */
.L_x_38:
        /* <DEDUP_REMOVED lines=9> */
.L_x_39:
        /* <DEDUP_REMOVED lines=9> */
.L_x_40:
        /* <DEDUP_REMOVED lines=9> */
.L_x_41:
        /* <DEDUP_REMOVED lines=9> */
.L_x_42:
        /* <DEDUP_REMOVED lines=9> */
.L_x_43:
        /* <DEDUP_REMOVED lines=9> */
.L_x_44:
        /* <DEDUP_REMOVED lines=9> */
.L_x_45:
        /* <DEDUP_REMOVED lines=9> */
.L_x_46:
        /* <DEDUP_REMOVED lines=9> */
.L_x_47:
        /* <DEDUP_REMOVED lines=9> */
.L_x_48:
        /* <DEDUP_REMOVED lines=9> */
.L_x_49:
        /* <DEDUP_REMOVED lines=9> */
.L_x_50:
        /* <DEDUP_REMOVED lines=9> */
.L_x_51:
        /* <DEDUP_REMOVED lines=9> */
.L_x_52:
        /* <DEDUP_REMOVED lines=9> */
.L_x_53:
        /* <DEDUP_REMOVED lines=9> */
.L_x_54:
        /* <DEDUP_REMOVED lines=9> */
.L_x_55:
        /* <DEDUP_REMOVED lines=9> */
.L_x_56:
        /* <DEDUP_REMOVED lines=9> */
.L_x_57:
        /* <DEDUP_REMOVED lines=9> */
.L_x_58:
        /* <DEDUP_REMOVED lines=9> */
.L_x_59:
        /* <DEDUP_REMOVED lines=9> */
.L_x_60:
        /* <DEDUP_REMOVED lines=9> */
.L_x_61:
        /* <DEDUP_REMOVED lines=9> */
.L_x_62:
        /* <DEDUP_REMOVED lines=9> */
.L_x_63:
        /* <DEDUP_REMOVED lines=9> */
.L_x_64:
[----:B------:R0:W-:Y:S01]  /*3950*/  STL [R1+0x80], R47 ;  /* 0x0000802f01007387 */ /* 0x0001e20000100800 */
[----:B------:R-:W1:Y:S01]  /*3960*/  LDC.64 R48, c[0x4][R48] ;  /* 0x0100000030307b82 */ /* 0x000e620000000a00 */
[----:B------:R-:W2:Y:S01]  /*3970*/  LDCU.64 UR4, c[0x4][0x8] ;  /* 0x01000100ff0477ac */ /* 0x000ea20008000a00 */
[----:B------:R-:W-:Y:S02]  /*3980*/  IMAD.MOV.U32 R6, RZ, RZ, R22 ;  /* 0x000000ffff067224 */ /* 0x000fe400078e0016 */
[----:B------:R-:W-:Y:S02]  /*3990*/  IMAD.MOV.U32 R7, RZ, RZ, R23 ;  /* 0x000000ffff077224 */ /* 0x000fe400078e0017 */
[----:B--2---:R-:W-:Y:S02]  /*39a0*/  IMAD.U32 R4, RZ, RZ, UR4 ;  /* 0x00000004ff047e24 */ /* 0x004fe4000f8e00ff */
[----:B0-----:R-:W-:-:S07]  /*39b0*/  IMAD.U32 R5, RZ, RZ, UR5 ;  /* 0x00000005ff057e24 */ /* 0x001fce000f8e00ff */
[----:B------:R-:W-:-:S07]  /*39c0*/  LEPC R20, `(.L_x_33) ;  /* 0x000000001014794e */ /* 0x000fce0000000000 */
[----:B-1----:R-:W-:Y:S05]  /*39d0*/  CALL.ABS.NOINC R48 ;  /* 0x0000000030007343 */ /* 0x002fea0003c00000 */
.L_x_33:
[----:B------:R-:W-:Y:S05]  /*39e0*/  BSYNC.RECONVERGENT B6 ;  /* 0x0000000000067941 */ /* 0x000fea0003800200 */
.L_x_32:
[----:B------:R-:W1:Y:S02]  /*39f0*/  LDC.64 R4, c[0x0][0x390] ;  /* 0x0000e400ff047b82 */ /* 0x000e640000000a00 */
[----:B-1----:R-:W-:-:S05]  /*3a00*/  IMAD.WIDE.U32 R2, R2, 0x4, R4 ;  /* 0x0000000402027825 */ /* 0x002fca00078e0004 */
[----:B------:R-:W-:Y:S01]  /*3a10*/  STG.E desc[UR36][R2.64], R31 ;  /* 0x0000001f02007986 */ /* 0x000fe2000c101924 */
[----:B------:R-:W-:Y:S05]  /*3a20*/  EXIT ;  /* 0x000000000000794d */ /* 0x000fea0003800000 */
.L_x_65:
[----:B------:R-:W-:-:S00]  /*3a30*/  BRA `(.L_x_65) ;  /* 0xfffffffc00fc7947 */ /* 0x000fc0000383ffff */
[----:B------:R-:W-:-:S00]  /*3a40*/  NOP ;  /* 0x0000000000007918 */ /* 0x000fc00000000000 */
        /* <DEDUP_REMOVED lines=11> */
.L_x_66:


//--------------------- .nv.global.init           --------------------------
	.section	.nv.global.init,"aw",@progbits
.nv.global.init:
	.type		$str,@object
	.size		$str,(.L_0 - $str)
$str:
        /*0000*/ 	.byte	0x25, 0x64, 0x20, 0x00
.L_0:


//--------------------- .nv.shared.reserved.0     --------------------------
	.section	.nv.shared.reserved.0,"aw",@nobits
	.weak		__nv_reservedSMEM_offset_0_alias
	.size		__nv_reservedSMEM_offset_0_alias, 0, 64
	.other		__nv_reservedSMEM_offset_0_alias,@"STO_CUDA_RESERVED_SHARED STV_DEFAULT"
__nv_reservedSMEM_offset_0_alias:
	.zero		0
	.zero		64


//--------------------- .nv.constant0._Z12add_matricesPiS_S_ --------------------------
	.section	.nv.constant0._Z12add_matricesPiS_S_,"a",@progbits
	.sectionflags	@""
	.align	4
.nv.constant0._Z12add_matricesPiS_S_:
	.zero		920


//--------------------- SYMBOLS --------------------------

	.type		.nv.reservedSmem.offset0,@object
	.size		.nv.reservedSmem.offset0,0x4
	.type		vprintf,@function
